// auto-generated by cutlass_sweep.gemm — config: {"arch": "sm_100", "cluster_m": 1, "cluster_n": 1, "dtype": "fp16", "dtype_b": "fp16", "layout": "nt", "stages": 5, "tile_k": 64, "tile_m": 128, "tile_n": 128}
#include "cutlass/cutlass.h"
#include "cutlass/gemm/collective/collective_builder.hpp"
#include "cutlass/gemm/device/gemm_universal_adapter.h"
#include "cutlass/gemm/kernel/gemm_universal.hpp"
#include "cutlass/epilogue/collective/collective_builder.hpp"

using ElemA = cutlass::half_t;
using ElemB = cutlass::half_t;
using ElemCD = cutlass::half_t;
using Acc  = float;
using TileShape    = cute::Shape<cute::_128, cute::_128, cute::_64>;
using ClusterShape = cute::Shape<cute::_1, cute::_1, cute::_1>;

using CollectiveEpilogue = typename cutlass::epilogue::collective::CollectiveBuilder<
    cutlass::arch::Sm100, cutlass::arch::OpClassTensorOp,
    TileShape, ClusterShape,
    cutlass::epilogue::collective::EpilogueTileAuto,
    Acc, Acc,
    ElemCD, cutlass::layout::RowMajor, 128 / cutlass::sizeof_bits<ElemCD>::value,
    ElemCD, cutlass::layout::RowMajor, 128 / cutlass::sizeof_bits<ElemCD>::value,
    cutlass::epilogue::collective::EpilogueScheduleAuto
  >::CollectiveOp;

using CollectiveMainloop = typename cutlass::gemm::collective::CollectiveBuilder<
    cutlass::arch::Sm100, cutlass::arch::OpClassTensorOp,
    ElemA, cutlass::layout::RowMajor, 128 / cutlass::sizeof_bits<ElemA>::value,
    ElemB, cutlass::layout::ColumnMajor, 128 / cutlass::sizeof_bits<ElemB>::value,
    Acc,
    TileShape, ClusterShape,
    cutlass::gemm::collective::StageCount<5>,
    cutlass::gemm::collective::KernelScheduleAuto
  >::CollectiveOp;

using GemmKernel = cutlass::gemm::kernel::GemmUniversal<
    cute::Shape<int,int,int,int>,
    CollectiveMainloop,
    CollectiveEpilogue
>;
using Gemm = cutlass::gemm::device::GemmUniversalAdapter<GemmKernel>;

// Force the device kernel symbol into the cubin without needing a host main.
auto* _anchor = &cutlass::device_kernel<GemmKernel>;


// ===== COMPILED SASS (sm_100a) =====

	.target	sm_100a

	.elftype	@"ET_EXEC"


//--------------------- .note.nv.tkinfo           --------------------------
	.section	.note.nv.tkinfo,"",@"SHT_NOTE"
	.sectionflags	@"SHF_NOTE_NV_TKINFO"
	.tkinfo
        /*0018*/ 	.word	0x00000002
        /*0030*/ 	.string	""
        /*0030*/ 	.string	"ptxas"
        /*0030*/ 	.string	"Cuda compilation tools, release 13.0, V13.0.88"
        /*0030*/ 	.string	"Build cuda_13.0.r13.0/compiler.36424714_0"
        /*0030*/ 	.string	"-arch sm_100a -m 64 "



//--------------------- .note.nv.cuinfo           --------------------------
	.section	.note.nv.cuinfo,"",@"SHT_NOTE"
	.sectionflags	@"SHF_NOTE_NV_CUINFO"
        /*0018*/ 	.short	0x0002
        /*001a*/ 	.short	0x0064
        /*001c*/ 	.short	0x0082
	.zero		2


//--------------------- .nv.info                  --------------------------
	.section	.nv.info,"",@"SHT_CUDA_INFO"
	.align	4


	//----- nvinfo : EIATTR_REGCOUNT
	.align		4
        /*0000*/ 	.byte	0x04, 0x2f
        /*0002*/ 	.short	(.L_19 - .L_18)
	.align		4
.L_18:
        /*0004*/ 	.word	index@(_ZN7cutlass13device_kernelINS_4gemm6kernel13GemmUniversalIN4cute5tupleIJiiiiEEENS1_10collective13CollectiveMmaINS1_35MainloopSm100TmaUmmaWarpSpecializedILi5ELi2ELi4ENS5_IJNS4_1CILi1EEESB_SB_EEEEENS5_IJNSA_ILi128EEESE_NSA_ILi64EEEEEENS_6half_tENS5_IJlSB_lEEESH_SI_NS4_8TiledMMAINS4_8MMA_AtomIJNS4_20SM100_MMA_F16BF16_SSISH_SH_fLi128ELi128ELNS4_4UMMA5MajorE0ELSN_0ELNSM_7ScaleInE0ELSO_0EEEEEENS4_6LayoutISC_NS5_IJNSA_ILi0EEESS_SS_EEEEENS5_IJNS4_10UnderscoreESV_SV_EEEEENS4_13SM90_TMA_LOADENS4_14ComposedLayoutINS4_7SwizzleILi3ELi4ELi3EEENS4_18smem_ptr_flag_bitsILi16EEENSR_INS5_IJNSA_ILi8EEESF_EEENS5_IJSF_SB_EEEEEEEvNS4_8identityESY_S18_vS19_EENS_8epilogue10collective18CollectiveEpilogueINS1B_23Sm100TmaWarpSpecializedILi4ELi2ELi32ELb1ELb0EEEJSG_NS5_IJNSR_ISE_SB_EENSR_INSA_ILi32EEESB_EEEEESH_SI_SH_SI_NS1B_6fusion15FusionCallbacksIS1F_NS1K_17LinearCombinationISH_fSH_fLNS_15FloatRoundStyleE2EEESG_S1J_JEEENS4_5SM1004TMEM4LOAD26SM100_TMEM_LOAD_32dp32b32xESY_NSZ_INS10_ILi2ELi4ELi3EEES13_NSR_INS5_IJS14_S1H_EEENS5_IJS1H_SB_EEEEEEENS4_39AutoVectorizingCopyWithAssumedAlignmentILi128EEENS4_14SM90_TMA_STOREES1Y_S20_S20_EEEvvEEEEvNT_6ParamsE)
        /*0008*/ 	.word	0x0000006e


	//----- nvinfo : EIATTR_FRAME_SIZE
	.align		4
.L_19:
        /*000c*/ 	.byte	0x04, 0x11
        /*000e*/ 	.short	(.L_21 - .L_20)
	.align		4
.L_20:
        /*0010*/ 	.word	index@($__internal_2_$__cuda_sm10x_tcgen05_guardrail_trap_unallocated_columns_being_dealloced)
        /*0014*/ 	.word	0x00000000


	//----- nvinfo : EIATTR_FRAME_SIZE
	.align		4
.L_21:
        /*0018*/ 	.byte	0x04, 0x11
        /*001a*/ 	.short	(.L_23 - .L_22)
	.align		4
.L_22:
        /*001c*/ 	.word	index@($__internal_1_$__cuda_sm10x_tcgen05_guardrail_trap_phase_invalid_during_alloc)
        /*0020*/ 	.word	0x00000000


	//----- nvinfo : EIATTR_FRAME_SIZE
	.align		4
.L_23:
        /*0024*/ 	.byte	0x04, 0x11
        /*0026*/ 	.short	(.L_25 - .L_24)
	.align		4
.L_24:
        /*0028*/ 	.word	index@($__internal_0_$__cuda_sm10x_tcgen05_guardrail_trap_col_being_dealloced_not_returned_by_alloc)
        /*002c*/ 	.word	0x00000000


	//----- nvinfo : EIATTR_FRAME_SIZE
	.align		4
.L_25:
        /*0030*/ 	.byte	0x04, 0x11
        /*0032*/ 	.short	(.L_27 - .L_26)
	.align		4
.L_26:
        /*0034*/ 	.word	index@(_ZN7cutlass13device_kernelINS_4gemm6kernel13GemmUniversalIN4cute5tupleIJiiiiEEENS1_10collective13CollectiveMmaINS1_35MainloopSm100TmaUmmaWarpSpecializedILi5ELi2ELi4ENS5_IJNS4_1CILi1EEESB_SB_EEEEENS5_IJNSA_ILi128EEESE_NSA_ILi64EEEEEENS_6half_tENS5_IJlSB_lEEESH_SI_NS4_8TiledMMAINS4_8MMA_AtomIJNS4_20SM100_MMA_F16BF16_SSISH_SH_fLi128ELi128ELNS4_4UMMA5MajorE0ELSN_0ELNSM_7ScaleInE0ELSO_0EEEEEENS4_6LayoutISC_NS5_IJNSA_ILi0EEESS_SS_EEEEENS5_IJNS4_10UnderscoreESV_SV_EEEEENS4_13SM90_TMA_LOADENS4_14ComposedLayoutINS4_7SwizzleILi3ELi4ELi3EEENS4_18smem_ptr_flag_bitsILi16EEENSR_INS5_IJNSA_ILi8EEESF_EEENS5_IJSF_SB_EEEEEEEvNS4_8identityESY_S18_vS19_EENS_8epilogue10collective18CollectiveEpilogueINS1B_23Sm100TmaWarpSpecializedILi4ELi2ELi32ELb1ELb0EEEJSG_NS5_IJNSR_ISE_SB_EENSR_INSA_ILi32EEESB_EEEEESH_SI_SH_SI_NS1B_6fusion15FusionCallbacksIS1F_NS1K_17LinearCombinationISH_fSH_fLNS_15FloatRoundStyleE2EEESG_S1J_JEEENS4_5SM1004TMEM4LOAD26SM100_TMEM_LOAD_32dp32b32xESY_NSZ_INS10_ILi2ELi4ELi3EEES13_NSR_INS5_IJS14_S1H_EEENS5_IJS1H_SB_EEEEEEENS4_39AutoVectorizingCopyWithAssumedAlignmentILi128EEENS4_14SM90_TMA_STOREES1Y_S20_S20_EEEvvEEEEvNT_6ParamsE)
        /*0038*/ 	.word	0x00000000


	//----- nvinfo : EIATTR_MIN_STACK_SIZE
	.align		4
.L_27:
        /*003c*/ 	.byte	0x04, 0x12
        /*003e*/ 	.short	(.L_29 - .L_28)
	.align		4
.L_28:
        /*0040*/ 	.word	index@(_ZN7cutlass13device_kernelINS_4gemm6kernel13GemmUniversalIN4cute5tupleIJiiiiEEENS1_10collective13CollectiveMmaINS1_35MainloopSm100TmaUmmaWarpSpecializedILi5ELi2ELi4ENS5_IJNS4_1CILi1EEESB_SB_EEEEENS5_IJNSA_ILi128EEESE_NSA_ILi64EEEEEENS_6half_tENS5_IJlSB_lEEESH_SI_NS4_8TiledMMAINS4_8MMA_AtomIJNS4_20SM100_MMA_F16BF16_SSISH_SH_fLi128ELi128ELNS4_4UMMA5MajorE0ELSN_0ELNSM_7ScaleInE0ELSO_0EEEEEENS4_6LayoutISC_NS5_IJNSA_ILi0EEESS_SS_EEEEENS5_IJNS4_10UnderscoreESV_SV_EEEEENS4_13SM90_TMA_LOADENS4_14ComposedLayoutINS4_7SwizzleILi3ELi4ELi3EEENS4_18smem_ptr_flag_bitsILi16EEENSR_INS5_IJNSA_ILi8EEESF_EEENS5_IJSF_SB_EEEEEEEvNS4_8identityESY_S18_vS19_EENS_8epilogue10collective18CollectiveEpilogueINS1B_23Sm100TmaWarpSpecializedILi4ELi2ELi32ELb1ELb0EEEJSG_NS5_IJNSR_ISE_SB_EENSR_INSA_ILi32EEESB_EEEEESH_SI_SH_SI_NS1B_6fusion15FusionCallbacksIS1F_NS1K_17LinearCombinationISH_fSH_fLNS_15FloatRoundStyleE2EEESG_S1J_JEEENS4_5SM1004TMEM4LOAD26SM100_TMEM_LOAD_32dp32b32xESY_NSZ_INS10_ILi2ELi4ELi3EEES13_NSR_INS5_IJS14_S1H_EEENS5_IJS1H_SB_EEEEEEENS4_39AutoVectorizingCopyWithAssumedAlignmentILi128EEENS4_14SM90_TMA_STOREES1Y_S20_S20_EEEvvEEEEvNT_6ParamsE)
        /*0044*/ 	.word	0x00000000
.L_29:


//--------------------- .nv.compat                --------------------------
	.section	.nv.compat,"",@"SHT_CUDA_COMPAT_INFO"
	.align	4
        /*0000*/ 	.byte	0x02, 0x09, 0x01, 0x00, 0x02, 0x02, 0x02, 0x00, 0x02, 0x05, 0x05, 0x00, 0x03, 0x07, 0x01, 0x01
        /*0010*/ 	.byte	0x02, 0x03, 0x01, 0x00, 0x02, 0x06, 0x01, 0x00, 0x04, 0x0b, 0x08, 0x00, 0x09, 0x00, 0x00, 0x00
        /*0020*/ 	.byte	0x00, 0x00, 0x00, 0x00


//--------------------- .nv.info._ZN7cutlass13device_kernelINS_4gemm6kernel13GemmUniversalIN4cute5tupleIJiiiiEEENS1_10collective13CollectiveMmaINS1_35MainloopSm100TmaUmmaWarpSpecializedILi5ELi2ELi4ENS5_IJNS4_1CILi1EEESB_SB_EEEEENS5_IJNSA_ILi128EEESE_NSA_ILi64EEEEEENS_6half_tENS5_IJlSB_lEEESH_SI_NS4_8TiledMMAINS4_8MMA_AtomIJNS4_20SM100_MMA_F16BF16_SSISH_SH_fLi128ELi128ELNS4_4UMMA5MajorE0ELSN_0ELNSM_7ScaleInE0ELSO_0EEEEEENS4_6LayoutISC_NS5_IJNSA_ILi0EEESS_SS_EEEEENS5_IJNS4_10UnderscoreESV_SV_EEEEENS4_13SM90_TMA_LOADENS4_14ComposedLayoutINS4_7SwizzleILi3ELi4ELi3EEENS4_18smem_ptr_flag_bitsILi16EEENSR_INS5_IJNSA_ILi8EEESF_EEENS5_IJSF_SB_EEEEEEEvNS4_8identityESY_S18_vS19_EENS_8epilogue10collective18CollectiveEpilogueINS1B_23Sm100TmaWarpSpecializedILi4ELi2ELi32ELb1ELb0EEEJSG_NS5_IJNSR_ISE_SB_EENSR_INSA_ILi32EEESB_EEEEESH_SI_SH_SI_NS1B_6fusion15FusionCallbacksIS1F_NS1K_17LinearCombinationISH_fSH_fLNS_15FloatRoundStyleE2EEESG_S1J_JEEENS4_5SM1004TMEM4LOAD26SM100_TMEM_LOAD_32dp32b32xESY_NSZ_INS10_ILi2ELi4ELi3EEES13_NSR_INS5_IJS14_S1H_EEENS5_IJS1H_SB_EEEEEEENS4_39AutoVectorizingCopyWithAssumedAlignmentILi128EEENS4_14SM90_TMA_STOREES1Y_S20_S20_EEEvvEEEEvNT_6ParamsE --------------------------
	.section	.nv.info._ZN7cutlass13device_kernelINS_4gemm6kernel13GemmUniversalIN4cute5tupleIJiiiiEEENS1_10collective13CollectiveMmaINS1_35MainloopSm100TmaUmmaWarpSpecializedILi5ELi2ELi4ENS5_IJNS4_1CILi1EEESB_SB_EEEEENS5_IJNSA_ILi128EEESE_NSA_ILi64EEEEEENS_6half_tENS5_IJlSB_lEEESH_SI_NS4_8TiledMMAINS4_8MMA_AtomIJNS4_20SM100_MMA_F16BF16_SSISH_SH_fLi128ELi128ELNS4_4UMMA5MajorE0ELSN_0ELNSM_7ScaleInE0ELSO_0EEEEEENS4_6LayoutISC_NS5_IJNSA_ILi0EEESS_SS_EEEEENS5_IJNS4_10UnderscoreESV_SV_EEEEENS4_13SM90_TMA_LOADENS4_14ComposedLayoutINS4_7SwizzleILi3ELi4ELi3EEENS4_18smem_ptr_flag_bitsILi16EEENSR_INS5_IJNSA_ILi8EEESF_EEENS5_IJSF_SB_EEEEEEEvNS4_8identityESY_S18_vS19_EENS_8epilogue10collective18CollectiveEpilogueINS1B_23Sm100TmaWarpSpecializedILi4ELi2ELi32ELb1ELb0EEEJSG_NS5_IJNSR_ISE_SB_EENSR_INSA_ILi32EEESB_EEEEESH_SI_SH_SI_NS1B_6fusion15FusionCallbacksIS1F_NS1K_17LinearCombinationISH_fSH_fLNS_15FloatRoundStyleE2EEESG_S1J_JEEENS4_5SM1004TMEM4LOAD26SM100_TMEM_LOAD_32dp32b32xESY_NSZ_INS10_ILi2ELi4ELi3EEES13_NSR_INS5_IJS14_S1H_EEENS5_IJS1H_SB_EEEEEEENS4_39AutoVectorizingCopyWithAssumedAlignmentILi128EEENS4_14SM90_TMA_STOREES1Y_S20_S20_EEEvvEEEEvNT_6ParamsE,"",@"SHT_CUDA_INFO"
	.sectionflags	@""
	.align	4


	//----- nvinfo : EIATTR_CUDA_API_VERSION
	.align		4
        /*0000*/ 	.byte	0x04, 0x37
        /*0002*/ 	.short	(.L_31 - .L_30)
.L_30:
        /*0004*/ 	.word	0x00000082


	//----- nvinfo : EIATTR_KPARAM_INFO
	.align		4
.L_31:
        /*0008*/ 	.byte	0x04, 0x17
        /*000a*/ 	.short	(.L_33 - .L_32)
.L_32:
        /*000c*/ 	.word	0x00000000
        /*0010*/ 	.short	0x0000
        /*0012*/ 	.short	0x0000
        /*0014*/ 	.byte	0x00, 0xf0, 0x01, 0x20


	//----- nvinfo : EIATTR_AT_ENTRY_FRAGMENTS
	.align		4
.L_33:
        /*0018*/ 	.byte	0x04, 0x4f
        /*001a*/ 	.short	(.L_35 - .L_34)


	//   ....[0]....
.L_34:
        /*001c*/ 	.word	0x00000006


	//----- nvinfo : EIATTR_RESERVED_SMEM_USED
	.align		4
.L_35:
        /*0020*/ 	.byte	0x01, 0x41
	.zero		2


	//----- nvinfo : EIATTR_SPARSE_MMA_MASK
	.align		4
        /*0024*/ 	.byte	0x03, 0x50
        /*0026*/ 	.short	0x0000


	//----- nvinfo : EIATTR_TCGEN05_1CTA_USED
	.align		4
        /*0028*/ 	.byte	0x01, 0x51
	.zero		2


	//----- nvinfo : EIATTR_MAXREG_COUNT
	.align		4
        /*002c*/ 	.byte	0x03, 0x1b
        /*002e*/ 	.short	0x00ff


	//----- nvinfo : EIATTR_NUM_BARRIERS
	.align		4
        /*0030*/ 	.byte	0x02, 0x4c
        /*0032*/ 	.byte	0x07
	.zero		1


	//----- nvinfo : EIATTR_EXTERNS
	.align		4
        /*0034*/ 	.byte	0x04, 0x0f
        /*0036*/ 	.short	(.L_37 - .L_36)


	//   ....[0]....
	.align		4
.L_36:
        /*0038*/ 	.word	index@(__assertfail)


	//----- nvinfo : EIATTR_MERCURY_ISA_VERSION
	.align		4
.L_37:
        /*003c*/ 	.byte	0x03, 0x5f
        /*003e*/ 	.short	0x0101


	//----- nvinfo : EIATTR_INT_WARP_WIDE_INSTR_OFFSETS
	.align		4
        /*0040*/ 	.byte	0x04, 0x31
        /*0042*/ 	.short	(.L_39 - .L_38)


	//   ....[0]....
.L_38:
        /*0044*/ 	.word	0x00001de0


	//   ....[1]....
        /*0048*/ 	.word	0x000038b0


	//   ....[2]....
        /*004c*/ 	.word	0x000038e0


	//   ....[3]....
        /*0050*/ 	.word	0x00003930


	//   ....[4]....
        /*0054*/ 	.word	0x00004250


	//   ....[5]....
        /*0058*/ 	.word	0x000042b0


	//   ....[6]....
        /*005c*/ 	.word	0x00004390


	//   ....[7]....
        /*0060*/ 	.word	0x00004400


	//   ....[8]....
        /*0064*/ 	.word	0x00004510


	//   ....[9]....
        /*0068*/ 	.word	0x000045a0


	//   ....[10]....
        /*006c*/ 	.word	0x00004770


	//   ....[11]....
        /*0070*/ 	.word	0x000048d0


	//----- nvinfo : EIATTR_COOP_GROUP_MASK_REGIDS
	.align		4
.L_39:
        /*0074*/ 	.byte	0x04, 0x29
        /*0076*/ 	.short	(.L_41 - .L_40)


	//   ....[0]....
.L_40:
        /*0078*/ 	.word	0xffffffff


	//   ....[1]....
        /*007c*/ 	.word	0xffffffff


	//   ....[2]....
        /*0080*/ 	.word	0xffffffff


	//   ....[3]....
        /*0084*/ 	.word	0xffffffff


	//   ....[4]....
        /*0088*/ 	.word	0xffffffff


	//   ....[5]....
        /*008c*/ 	.word	0xffffffff


	//   ....[6]....
        /*0090*/ 	.word	0xffffffff


	//   ....[7]....
        /*0094*/ 	.word	0xffffffff


	//   ....[8]....
        /*0098*/ 	.word	0xffffffff


	//   ....[9]....
        /*009c*/ 	.word	0xffffffff


	//   ....[10]....
        /*00a0*/ 	.word	0xffffffff


	//   ....[11]....
        /*00a4*/ 	.word	0xffffffff


	//   ....[12]....
        /*00a8*/ 	.word	0xffffffff


	//----- nvinfo : EIATTR_COOP_GROUP_INSTR_OFFSETS
	.align		4
.L_41:
        /*00ac*/ 	.byte	0x04, 0x28
        /*00ae*/ 	.short	(.L_43 - .L_42)


	//   ....[0]....
.L_42:
        /*00b0*/ 	.word	0x00000090


	//   ....[1]....
        /*00b4*/ 	.word	0x000004d0


	//   ....[2]....
        /*00b8*/ 	.word	0x00000660


	//   ....[3]....
        /*00bc*/ 	.word	0x00000800


	//   ....[4]....
        /*00c0*/ 	.word	0x00000900


	//   ....[5]....
        /*00c4*/ 	.word	0x00000a70


	//   ....[6]....
        /*00c8*/ 	.word	0x00000c10


	//   ....[7]....
        /*00cc*/ 	.word	0x00001cc0


	//   ....[8]....
        /*00d0*/ 	.word	0x00002b30


	//   ....[9]....
        /*00d4*/ 	.word	0x00002d40


	//   ....[10]....
        /*00d8*/ 	.word	0x00002d70


	//   ....[11]....
        /*00dc*/ 	.word	0x000037a0


	//   ....[12]....
        /*00e0*/ 	.word	0x000039d0


	//----- nvinfo : EIATTR_VRC_CTA_INIT_COUNT
	.align		4
.L_43:
        /*00e4*/ 	.byte	0x02, 0x4a
        /*00e6*/ 	.byte	0x80
	.zero		1


	//----- nvinfo : EIATTR_SYSCALL_OFFSETS
	.align		4
        /*00e8*/ 	.byte	0x04, 0x46
        /*00ea*/ 	.short	(.L_45 - .L_44)


	//   ....[0]....
.L_44:
        /*00ec*/ 	.word	0x00005350


	//   ....[1]....
        /*00f0*/ 	.word	0x00005440


	//   ....[2]....
        /*00f4*/ 	.word	0x00005bb0


	//   ....[3]....
        /*00f8*/ 	.word	0x00006830


	//   ....[4]....
        /*00fc*/ 	.word	0x00007480


	//   ....[5]....
        /*0100*/ 	.word	0x000080d0


	//----- nvinfo : EIATTR_MBARRIER_INSTR_OFFSETS
	.align		4
.L_45:
        /*0104*/ 	.byte	0x04, 0x39
        /*0106*/ 	.short	(.L_47 - .L_46)


	//   ....[0]....
.L_46:
        /*0108*/ 	.word	0x000005b0
        /*010c*/ 	.word	0x000000ff
        /*0110*/ 	.word	0x00000000
        /*0114*/ 	.short	0x0100
        /*0116*/ 	.byte	0x05
	.zero		1


	//   ....[1]....
        /*0118*/ 	.word	0x000005c0
        /*011c*/ 	.word	0x000000ff
        /*0120*/ 	.word	0x00000028
        /*0124*/ 	.short	0x0100
        /*0126*/ 	.byte	0x05
	.zero		1


	//   ....[2]....
        /*0128*/ 	.word	0x000005d0
        /*012c*/ 	.word	0x000000ff
        /*0130*/ 	.word	0x00000008
        /*0134*/ 	.short	0x0100
        /*0136*/ 	.byte	0x05
	.zero		1


	//   ....[3]....
        /*0138*/ 	.word	0x000005e0
        /*013c*/ 	.word	0x000000ff
        /*0140*/ 	.word	0x00000030
        /*0144*/ 	.short	0x0100
        /*0146*/ 	.byte	0x05
	.zero		1


	//   ....[4]....
        /*0148*/ 	.word	0x000005f0
        /*014c*/ 	.word	0x000000ff
        /*0150*/ 	.word	0x00000010
        /*0154*/ 	.short	0x0100
        /*0156*/ 	.byte	0x05
	.zero		1


	//   ....[5]....
        /*0158*/ 	.word	0x00000600
        /*015c*/ 	.word	0x000000ff
        /*0160*/ 	.word	0x00000038
        /*0164*/ 	.short	0x0100
        /*0166*/ 	.byte	0x05
	.zero		1


	//   ....[6]....
        /*0168*/ 	.word	0x00000610
        /*016c*/ 	.word	0x000000ff
        /*0170*/ 	.word	0x00000018
        /*0174*/ 	.short	0x0100
        /*0176*/ 	.byte	0x05
	.zero		1


	//   ....[7]....
        /*0178*/ 	.word	0x00000620
        /*017c*/ 	.word	0x000000ff
        /*0180*/ 	.word	0x00000040
        /*0184*/ 	.short	0x0100
        /*0186*/ 	.byte	0x05
	.zero		1


	//   ....[8]....
        /*0188*/ 	.word	0x00000630
        /*018c*/ 	.word	0x000000ff
        /*0190*/ 	.word	0x00000020
        /*0194*/ 	.short	0x0100
        /*0196*/ 	.byte	0x05
	.zero		1


	//   ....[9]....
        /*0198*/ 	.word	0x00000640
        /*019c*/ 	.word	0x000000ff
        /*01a0*/ 	.word	0x00000048
        /*01a4*/ 	.short	0x0100
        /*01a6*/ 	.byte	0x05
	.zero		1


	//   ....[10]....
        /*01a8*/ 	.word	0x00000770
        /*01ac*/ 	.word	0x000000ff
        /*01b0*/ 	.word	0x00000050
        /*01b4*/ 	.short	0x0100
        /*01b6*/ 	.byte	0x07
	.zero		1


	//   ....[11]....
        /*01b8*/ 	.word	0x00000780
        /*01bc*/ 	.word	0x000000ff
        /*01c0*/ 	.word	0x00000070
        /*01c4*/ 	.short	0x0100
        /*01c6*/ 	.byte	0x07
	.zero		1


	//   ....[12]....
        /*01c8*/ 	.word	0x00000790
        /*01cc*/ 	.word	0x000000ff
        /*01d0*/ 	.word	0x00000058
        /*01d4*/ 	.short	0x0100
        /*01d6*/ 	.byte	0x07
	.zero		1


	//   ....[13]....
        /*01d8*/ 	.word	0x000007a0
        /*01dc*/ 	.word	0x000000ff
        /*01e0*/ 	.word	0x00000078
        /*01e4*/ 	.short	0x0100
        /*01e6*/ 	.byte	0x07
	.zero		1


	//   ....[14]....
        /*01e8*/ 	.word	0x000007b0
        /*01ec*/ 	.word	0x000000ff
        /*01f0*/ 	.word	0x00000060
        /*01f4*/ 	.short	0x0100
        /*01f6*/ 	.byte	0x07
	.zero		1


	//   ....[15]....
        /*01f8*/ 	.word	0x000007c0
        /*01fc*/ 	.word	0x000000ff
        /*0200*/ 	.word	0x00000080
        /*0204*/ 	.short	0x0100
        /*0206*/ 	.byte	0x07
	.zero		1


	//   ....[16]....
        /*0208*/ 	.word	0x000007d0
        /*020c*/ 	.word	0x000000ff
        /*0210*/ 	.word	0x00000068
        /*0214*/ 	.short	0x0100
        /*0216*/ 	.byte	0x07
	.zero		1


	//   ....[17]....
        /*0218*/ 	.word	0x000007e0
        /*021c*/ 	.word	0x000000ff
        /*0220*/ 	.word	0x00000088
        /*0224*/ 	.short	0x0100
        /*0226*/ 	.byte	0x07
	.zero		1


	//   ....[18]....
        /*0228*/ 	.word	0x000008d0
        /*022c*/ 	.word	0x000000ff
        /*0230*/ 	.word	0x00000090
        /*0234*/ 	.short	0x0100
        /*0236*/ 	.byte	0x05
	.zero		1


	//   ....[19]....
        /*0238*/ 	.word	0x000008e0
        /*023c*/ 	.word	0x000000ff
        /*0240*/ 	.word	0x00000098
        /*0244*/ 	.short	0x0100
        /*0246*/ 	.byte	0x05
	.zero		1


	//   ....[20]....
        /*0248*/ 	.word	0x00000a20
        /*024c*/ 	.word	0x000000ff
        /*0250*/ 	.word	0x000000a0
        /*0254*/ 	.short	0x0100
        /*0256*/ 	.byte	0x05
	.zero		1


	//   ....[21]....
        /*0258*/ 	.word	0x00000a30
        /*025c*/ 	.word	0x000000ff
        /*0260*/ 	.word	0x000000b0
        /*0264*/ 	.short	0x0100
        /*0266*/ 	.byte	0x05
	.zero		1


	//   ....[22]....
        /*0268*/ 	.word	0x00000a40
        /*026c*/ 	.word	0x000000ff
        /*0270*/ 	.word	0x000000a8
        /*0274*/ 	.short	0x0100
        /*0276*/ 	.byte	0x05
	.zero		1


	//   ....[23]....
        /*0278*/ 	.word	0x00000a50
        /*027c*/ 	.word	0x000000ff
        /*0280*/ 	.word	0x000000b8
        /*0284*/ 	.short	0x0100
        /*0286*/ 	.byte	0x05
	.zero		1


	//   ....[24]....
        /*0288*/ 	.word	0x00000b80
        /*028c*/ 	.word	0x000000ff
        /*0290*/ 	.word	0x000000c0
        /*0294*/ 	.short	0x0100
        /*0296*/ 	.byte	0x07
	.zero		1


	//   ....[25]....
        /*0298*/ 	.word	0x00000b90
        /*029c*/ 	.word	0x000000ff
        /*02a0*/ 	.word	0x000000e0
        /*02a4*/ 	.short	0x0100
        /*02a6*/ 	.byte	0x07
	.zero		1


	//   ....[26]....
        /*02a8*/ 	.word	0x00000ba0
        /*02ac*/ 	.word	0x000000ff
        /*02b0*/ 	.word	0x000000c8
        /*02b4*/ 	.short	0x0100
        /*02b6*/ 	.byte	0x07
	.zero		1


	//   ....[27]....
        /*02b8*/ 	.word	0x00000bb0
        /*02bc*/ 	.word	0x000000ff
        /*02c0*/ 	.word	0x000000e8
        /*02c4*/ 	.short	0x0100
        /*02c6*/ 	.byte	0x07
	.zero		1


	//   ....[28]....
        /*02c8*/ 	.word	0x00000bc0
        /*02cc*/ 	.word	0x000000ff
        /*02d0*/ 	.word	0x000000d0
        /*02d4*/ 	.short	0x0100
        /*02d6*/ 	.byte	0x07
	.zero		1


	//   ....[29]....
        /*02d8*/ 	.word	0x00000bd0
        /*02dc*/ 	.word	0x000000ff
        /*02e0*/ 	.word	0x000000f0
        /*02e4*/ 	.short	0x0100
        /*02e6*/ 	.byte	0x07
	.zero		1


	//   ....[30]....
        /*02e8*/ 	.word	0x00000be0
        /*02ec*/ 	.word	0x000000ff
        /*02f0*/ 	.word	0x000000d8
        /*02f4*/ 	.short	0x0100
        /*02f6*/ 	.byte	0x07
	.zero		1


	//   ....[31]....
        /*02f8*/ 	.word	0x00000bf0
        /*02fc*/ 	.word	0x000000ff
        /*0300*/ 	.word	0x000000f8
        /*0304*/ 	.short	0x0100
        /*0306*/ 	.byte	0x07
	.zero		1


	//   ....[32]....
        /*0308*/ 	.word	0x00000ce0
        /*030c*/ 	.word	0x000000ff
        /*0310*/ 	.word	0x00000100
        /*0314*/ 	.short	0x0100
        /*0316*/ 	.byte	0x05
	.zero		1


	//   ....[33]....
        /*0318*/ 	.word	0x00000cf0
        /*031c*/ 	.word	0x000000ff
        /*0320*/ 	.word	0x00000110
        /*0324*/ 	.short	0x0100
        /*0326*/ 	.byte	0x05
	.zero		1


	//   ....[34]....
        /*0328*/ 	.word	0x00000d00
        /*032c*/ 	.word	0x000000ff
        /*0330*/ 	.word	0x00000108
        /*0334*/ 	.short	0x0100
        /*0336*/ 	.byte	0x05
	.zero		1


	//   ....[35]....
        /*0338*/ 	.word	0x00000d10
        /*033c*/ 	.word	0x000000ff
        /*0340*/ 	.word	0x00000118
        /*0344*/ 	.short	0x0100
        /*0346*/ 	.byte	0x05
	.zero		1


	//   ....[36]....
        /*0348*/ 	.word	0x000015e0
        /*034c*/ 	.word	0x00000002
        /*0350*/ 	.word	0x00000110
        /*0354*/ 	.short	0x010a
        /*0356*/ 	.byte	0xff
	.zero		1


	//   ....[37]....
        /*0358*/ 	.word	0x00001610
        /*035c*/ 	.word	0x00000002
        /*0360*/ 	.word	0x00000100
        /*0364*/ 	.short	0x0101
        /*0366*/ 	.byte	0xff
	.zero		1


	//   ....[38]....
        /*0368*/ 	.word	0x000016e0
        /*036c*/ 	.word	0x000000ff
        /*0370*/ 	.word	0x00000028
        /*0374*/ 	.short	0x010a
        /*0376*/ 	.byte	0x08
	.zero		1


	//   ....[39]....
        /*0378*/ 	.word	0x00001780
        /*037c*/ 	.word	0x000000ff
        /*0380*/ 	.word	0x00000028
        /*0384*/ 	.short	0x010a
        /*0386*/ 	.byte	0x21
	.zero		1


	//   ....[40]....
        /*0388*/ 	.word	0x000018e0
        /*038c*/ 	.word	0x000000ff
        /*0390*/ 	.word	0x00000028
        /*0394*/ 	.short	0x010a
        /*0396*/ 	.byte	0x08
	.zero		1


	//   ....[41]....
        /*0398*/ 	.word	0x000019d0
        /*039c*/ 	.word	0x000000ff
        /*03a0*/ 	.word	0x00000098
        /*03a4*/ 	.short	0x0101
        /*03a6*/ 	.byte	0x04
	.zero		1


	//   ....[42]....
        /*03a8*/ 	.word	0x000019f0
        /*03ac*/ 	.word	0x000000ff
        /*03b0*/ 	.word	0x00000028
        /*03b4*/ 	.short	0x010a
        /*03b6*/ 	.byte	0x08
	.zero		1


	//   ....[43]....
        /*03b8*/ 	.word	0x00001a70
        /*03bc*/ 	.word	0x000000ff
        /*03c0*/ 	.word	0x00000028
        /*03c4*/ 	.short	0x010a
        /*03c6*/ 	.byte	0x11
	.zero		1


	//   ....[44]....
        /*03c8*/ 	.word	0x00001bd0
        /*03cc*/ 	.word	0x000000ff
        /*03d0*/ 	.word	0x00000028
        /*03d4*/ 	.short	0x010a
        /*03d6*/ 	.byte	0x08
	.zero		1


	//   ....[45]....
        /*03d8*/ 	.word	0x00001cf0
        /*03dc*/ 	.word	0x00000002
        /*03e0*/ 	.word	0x000000a0
        /*03e4*/ 	.short	0x010a
        /*03e6*/ 	.byte	0xff
	.zero		1


	//   ....[46]....
        /*03e8*/ 	.word	0x00001db0
        /*03ec*/ 	.word	0x00000002
        /*03f0*/ 	.word	0x00000000
        /*03f4*/ 	.short	0x0101
        /*03f6*/ 	.byte	0xff
	.zero		1


	//   ....[47]....
        /*03f8*/ 	.word	0x00002310
        /*03fc*/ 	.word	0x000000ff
        /*0400*/ 	.word	0x00000000
        /*0404*/ 	.short	0x010a
        /*0406*/ 	.byte	0x05
	.zero		1


	//   ....[48]....
        /*0408*/ 	.word	0x000023a0
        /*040c*/ 	.word	0x000000ff
        /*0410*/ 	.word	0x00000000
        /*0414*/ 	.short	0x010a
        /*0416*/ 	.byte	0x05
	.zero		1


	//   ....[49]....
        /*0418*/ 	.word	0x00002430
        /*041c*/ 	.word	0x000000ff
        /*0420*/ 	.word	0x00000000
        /*0424*/ 	.short	0x010a
        /*0426*/ 	.byte	0x05
	.zero		1


	//   ....[50]....
        /*0428*/ 	.word	0x000024c0
        /*042c*/ 	.word	0x000000ff
        /*0430*/ 	.word	0x00000000
        /*0434*/ 	.short	0x010a
        /*0436*/ 	.byte	0x05
	.zero		1


	//   ....[51]....
        /*0438*/ 	.word	0x00002560
        /*043c*/ 	.word	0x00000000
        /*0440*/ 	.word	0x00000000
        /*0444*/ 	.short	0x010a
        /*0446*/ 	.byte	0xff
	.zero		1


	//   ....[52]....
        /*0448*/ 	.word	0x00002680
        /*044c*/ 	.word	0x00000000
        /*0450*/ 	.word	0x00000100
        /*0454*/ 	.short	0x010a
        /*0456*/ 	.byte	0xff
	.zero		1


	//   ....[53]....
        /*0458*/ 	.word	0x000026f0
        /*045c*/ 	.word	0x00000000
        /*0460*/ 	.word	0x00000000
        /*0464*/ 	.short	0x0101
        /*0466*/ 	.byte	0xff
	.zero		1


	//   ....[54]....
        /*0468*/ 	.word	0x00002710
        /*046c*/ 	.word	0x000000ff
        /*0470*/ 	.word	0x000000b0
        /*0474*/ 	.short	0x010a
        /*0476*/ 	.byte	0x05
	.zero		1


	//   ....[55]....
        /*0478*/ 	.word	0x00002830
        /*047c*/ 	.word	0x00000000
        /*0480*/ 	.word	0x000000a0
        /*0484*/ 	.short	0x010a
        /*0486*/ 	.byte	0xff
	.zero		1


	//   ....[56]....
        /*0488*/ 	.word	0x00002930
        /*048c*/ 	.word	0x00000000
        /*0490*/ 	.word	0x00000000
        /*0494*/ 	.short	0x0101
        /*0496*/ 	.byte	0xff
	.zero		1


	//   ....[57]....
        /*0498*/ 	.word	0x000029c0
        /*049c*/ 	.word	0x000000ff
        /*04a0*/ 	.word	0x000000b0
        /*04a4*/ 	.short	0x0106
        /*04a6*/ 	.byte	0x05
	.zero		1


	//   ....[58]....
        /*04a8*/ 	.word	0x000029e0
        /*04ac*/ 	.word	0x000000ff
        /*04b0*/ 	.word	0x000000b0
        /*04b4*/ 	.short	0x010a
        /*04b6*/ 	.byte	0x05
	.zero		1


	//   ....[59]....
        /*04b8*/ 	.word	0x00002a70
        /*04bc*/ 	.word	0x000000ff
        /*04c0*/ 	.word	0x000000b0
        /*04c4*/ 	.short	0x0106
        /*04c6*/ 	.byte	0x04
	.zero		1


	//   ....[60]....
        /*04c8*/ 	.word	0x00002ab0
        /*04cc*/ 	.word	0x00000000
        /*04d0*/ 	.word	0x000000b0
        /*04d4*/ 	.short	0x010a
        /*04d6*/ 	.byte	0xff
	.zero		1


	//   ....[61]....
        /*04d8*/ 	.word	0x00002ff0
        /*04dc*/ 	.word	0x00000000
        /*04e0*/ 	.word	0x000000a0
        /*04e4*/ 	.short	0x010a
        /*04e6*/ 	.byte	0xff
	.zero		1


	//   ....[62]....
        /*04e8*/ 	.word	0x00003100
        /*04ec*/ 	.word	0x00000003
        /*04f0*/ 	.word	0x00000000
        /*04f4*/ 	.short	0x0101
        /*04f6*/ 	.byte	0xff
	.zero		1


	//   ....[63]....
        /*04f8*/ 	.word	0x00003110
        /*04fc*/ 	.word	0x000000ff
        /*0500*/ 	.word	0x00000000
        /*0504*/ 	.short	0x010a
        /*0506*/ 	.byte	0x06
	.zero		1


	//   ....[64]....
        /*0508*/ 	.word	0x00003130
        /*050c*/ 	.word	0x000000ff
        /*0510*/ 	.word	0x000000e0
        /*0514*/ 	.short	0x010a
        /*0516*/ 	.byte	0x07
	.zero		1


	//   ....[65]....
        /*0518*/ 	.word	0x00003200
        /*051c*/ 	.word	0x000000ff
        /*0520*/ 	.word	0x00000000
        /*0524*/ 	.short	0x010a
        /*0526*/ 	.byte	0x06
	.zero		1


	//   ....[66]....
        /*0528*/ 	.word	0x00003330
        /*052c*/ 	.word	0x000000ff
        /*0530*/ 	.word	0x00000000
        /*0534*/ 	.short	0x010a
        /*0536*/ 	.byte	0x1a
	.zero		1


	//   ....[67]....
        /*0538*/ 	.word	0x000035d0
        /*053c*/ 	.word	0x000000ff
        /*0540*/ 	.word	0x00000000
        /*0544*/ 	.short	0x010a
        /*0546*/ 	.byte	0x06
	.zero		1


	//   ....[68]....
        /*0548*/ 	.word	0x00003660
        /*054c*/ 	.word	0x000000ff
        /*0550*/ 	.word	0x00000000
        /*0554*/ 	.short	0x010a
        /*0556*/ 	.byte	0x06
	.zero		1


	//   ....[69]....
        /*0558*/ 	.word	0x000036f0
        /*055c*/ 	.word	0x000000ff
        /*0560*/ 	.word	0x00000000
        /*0564*/ 	.short	0x010a
        /*0566*/ 	.byte	0x06
	.zero		1


	//   ....[70]....
        /*0568*/ 	.word	0x00003780
        /*056c*/ 	.word	0x000000ff
        /*0570*/ 	.word	0x00000000
        /*0574*/ 	.short	0x010a
        /*0576*/ 	.byte	0x07
	.zero		1


	//   ....[71]....
        /*0578*/ 	.word	0x00003c00
        /*057c*/ 	.word	0x00000000
        /*0580*/ 	.word	0x000000a0
        /*0584*/ 	.short	0x010a
        /*0586*/ 	.byte	0xff
	.zero		1


	//   ....[72]....
        /*0588*/ 	.word	0x00003cc0
        /*058c*/ 	.word	0x00000000
        /*0590*/ 	.word	0x00000000
        /*0594*/ 	.short	0x0101
        /*0596*/ 	.byte	0xff
	.zero		1


	//   ....[73]....
        /*0598*/ 	.word	0x00003fe0
        /*059c*/ 	.word	0x000000ff
        /*05a0*/ 	.word	0x00000098
        /*05a4*/ 	.short	0x010a
        /*05a6*/ 	.byte	0x07
	.zero		1


	//   ....[74]....
        /*05a8*/ 	.word	0x000041d0
        /*05ac*/ 	.word	0x000000ff
        /*05b0*/ 	.word	0x00000070
        /*05b4*/ 	.short	0x010a
        /*05b6*/ 	.byte	0x07
	.zero		1


	//   ....[75]....
        /*05b8*/ 	.word	0x00004340
        /*05bc*/ 	.word	0x000000ff
        /*05c0*/ 	.word	0x00000050
        /*05c4*/ 	.short	0x010b
        /*05c6*/ 	.byte	0x07
	.zero		1


	//   ....[76]....
        /*05c8*/ 	.word	0x00004350
        /*05cc*/ 	.word	0x000000ff
        /*05d0*/ 	.word	0x00000000
        /*05d4*/ 	.short	0x0101
        /*05d6*/ 	.byte	0x08
	.zero		1


	//   ....[77]....
        /*05d8*/ 	.word	0x00004360
        /*05dc*/ 	.word	0x000000ff
        /*05e0*/ 	.word	0x00000078
        /*05e4*/ 	.short	0x010a
        /*05e6*/ 	.byte	0x07
	.zero		1


	//   ....[78]....
        /*05e8*/ 	.word	0x000044b0
        /*05ec*/ 	.word	0x000000ff
        /*05f0*/ 	.word	0x00000058
        /*05f4*/ 	.short	0x010b
        /*05f6*/ 	.byte	0x07
	.zero		1


	//   ....[79]....
        /*05f8*/ 	.word	0x000044c0
        /*05fc*/ 	.word	0x000000ff
        /*0600*/ 	.word	0x00000000
        /*0604*/ 	.short	0x0101
        /*0606*/ 	.byte	0x08
	.zero		1


	//   ....[80]....
        /*0608*/ 	.word	0x000044d0
        /*060c*/ 	.word	0x000000ff
        /*0610*/ 	.word	0x00000080
        /*0614*/ 	.short	0x010a
        /*0616*/ 	.byte	0x07
	.zero		1


	//   ....[81]....
        /*0618*/ 	.word	0x00004650
        /*061c*/ 	.word	0x000000ff
        /*0620*/ 	.word	0x00000060
        /*0624*/ 	.short	0x010b
        /*0626*/ 	.byte	0x07
	.zero		1


	//   ....[82]....
        /*0628*/ 	.word	0x00004690
        /*062c*/ 	.word	0x000000ff
        /*0630*/ 	.word	0x00000000
        /*0634*/ 	.short	0x0101
        /*0636*/ 	.byte	0x08
	.zero		1


	//   ....[83]....
        /*0638*/ 	.word	0x000046d0
        /*063c*/ 	.word	0x000000ff
        /*0640*/ 	.word	0x00000088
        /*0644*/ 	.short	0x010a
        /*0646*/ 	.byte	0x07
	.zero		1


	//   ....[84]....
        /*0648*/ 	.word	0x00004910
        /*064c*/ 	.word	0x000000ff
        /*0650*/ 	.word	0x00000068
        /*0654*/ 	.short	0x010b
        /*0656*/ 	.byte	0x07
	.zero		1


	//   ....[85]....
        /*0658*/ 	.word	0x00004930
        /*065c*/ 	.word	0x000000ff
        /*0660*/ 	.word	0x00000000
        /*0664*/ 	.short	0x0101
        /*0666*/ 	.byte	0x0d
	.zero		1


	//   ....[86]....
        /*0668*/ 	.word	0x00004960
        /*066c*/ 	.word	0x000000ff
        /*0670*/ 	.word	0x00000070
        /*0674*/ 	.short	0x010a
        /*0676*/ 	.byte	0x07
	.zero		1


	//   ....[87]....
        /*0678*/ 	.word	0x00004980
        /*067c*/ 	.word	0x000000ff
        /*0680*/ 	.word	0x00000078
        /*0684*/ 	.short	0x010a
        /*0686*/ 	.byte	0x07
	.zero		1


	//   ....[88]....
        /*0688*/ 	.word	0x000049a0
        /*068c*/ 	.word	0x000000ff
        /*0690*/ 	.word	0x00000080
        /*0694*/ 	.short	0x010a
        /*0696*/ 	.byte	0x07
	.zero		1


	//   ....[89]....
        /*0698*/ 	.word	0x000049e0
        /*069c*/ 	.word	0x00000000
        /*06a0*/ 	.word	0x00000088
        /*06a4*/ 	.short	0x010a
        /*06a6*/ 	.byte	0xff
	.zero		1


	//   ....[90]....
        /*06a8*/ 	.word	0x00004d10
        /*06ac*/ 	.word	0x00000000
        /*06b0*/ 	.word	0x000000a0
        /*06b4*/ 	.short	0x010a
        /*06b6*/ 	.byte	0xff
	.zero		1


	//   ....[91]....
        /*06b8*/ 	.word	0x00004e20
        /*06bc*/ 	.word	0x00000000
        /*06c0*/ 	.word	0x00000000
        /*06c4*/ 	.short	0x0101
        /*06c6*/ 	.byte	0xff
	.zero		1


	//   ....[92]....
        /*06c8*/ 	.word	0x00005870
        /*06cc*/ 	.word	0x000000ff
        /*06d0*/ 	.word	0x00000050
        /*06d4*/ 	.short	0x010a
        /*06d6*/ 	.byte	0x30
	.zero		1


	//   ....[93]....
        /*06d8*/ 	.word	0x000058b0
        /*06dc*/ 	.word	0x00000040
        /*06e0*/ 	.word	0x000000c0
        /*06e4*/ 	.short	0x010a
        /*06e6*/ 	.byte	0xff
	.zero		1


	//   ....[94]....
        /*06e8*/ 	.word	0x000059a0
        /*06ec*/ 	.word	0x000000ff
        /*06f0*/ 	.word	0x00000050
        /*06f4*/ 	.short	0x010a
        /*06f6*/ 	.byte	0x30
	.zero		1


	//   ....[95]....
        /*06f8*/ 	.word	0x00005a90
        /*06fc*/ 	.word	0x00000040
        /*0700*/ 	.word	0x000000c0
        /*0704*/ 	.short	0x010a
        /*0706*/ 	.byte	0xff
	.zero		1


	//   ....[96]....
        /*0708*/ 	.word	0x00006560
        /*070c*/ 	.word	0x00000000
        /*0710*/ 	.word	0x00000000
        /*0714*/ 	.short	0x0101
        /*0716*/ 	.byte	0xff
	.zero		1


	//   ....[97]....
        /*0718*/ 	.word	0x00006570
        /*071c*/ 	.word	0x00000002
        /*0720*/ 	.word	0x00000050
        /*0724*/ 	.short	0x010a
        /*0726*/ 	.byte	0xff
	.zero		1


	//   ....[98]....
        /*0728*/ 	.word	0x00006650
        /*072c*/ 	.word	0x00000002
        /*0730*/ 	.word	0x00000050
        /*0734*/ 	.short	0x010a
        /*0736*/ 	.byte	0xff
	.zero		1


	//   ....[99]....
        /*0738*/ 	.word	0x000071b0
        /*073c*/ 	.word	0x00000048
        /*0740*/ 	.word	0x00000000
        /*0744*/ 	.short	0x0101
        /*0746*/ 	.byte	0xff
	.zero		1


	//   ....[100]....
        /*0748*/ 	.word	0x000071d0
        /*074c*/ 	.word	0x00000000
        /*0750*/ 	.word	0x00000050
        /*0754*/ 	.short	0x010a
        /*0756*/ 	.byte	0xff
	.zero		1


	//   ....[101]....
        /*0758*/ 	.word	0x000072a0
        /*075c*/ 	.word	0x00000000
        /*0760*/ 	.word	0x00000050
        /*0764*/ 	.short	0x010a
        /*0766*/ 	.byte	0xff
	.zero		1


	//   ....[102]....
        /*0768*/ 	.word	0x00007e00
        /*076c*/ 	.word	0x00000048
        /*0770*/ 	.word	0x00000000
        /*0774*/ 	.short	0x0101
        /*0776*/ 	.byte	0xff
	.zero		1


	//   ....[103]....
        /*0778*/ 	.word	0x00007e20
        /*077c*/ 	.word	0x00000000
        /*0780*/ 	.word	0x00000050
        /*0784*/ 	.short	0x010a
        /*0786*/ 	.byte	0xff
	.zero		1


	//   ....[104]....
        /*0788*/ 	.word	0x00007ef0
        /*078c*/ 	.word	0x00000000
        /*0790*/ 	.word	0x00000050
        /*0794*/ 	.short	0x010a
        /*0796*/ 	.byte	0xff
	.zero		1


	//   ....[105]....
        /*0798*/ 	.word	0x00008230
        /*079c*/ 	.word	0x000000ff
        /*07a0*/ 	.word	0x00000000
        /*07a4*/ 	.short	0x0101
        /*07a6*/ 	.byte	0x05
	.zero		1


	//   ....[106]....
        /*07a8*/ 	.word	0x00008ab0
        /*07ac*/ 	.word	0x00000000
        /*07b0*/ 	.word	0x00000000
        /*07b4*/ 	.short	0x0101
        /*07b6*/ 	.byte	0xff
	.zero		1


	//   ....[107]....
        /*07b8*/ 	.word	0x00008d20
        /*07bc*/ 	.word	0x000000ff
        /*07c0*/ 	.word	0x00000000
        /*07c4*/ 	.short	0x0101
        /*07c6*/ 	.byte	0x04
	.zero		1


	//   ....[108]....
        /*07c8*/ 	.word	0x00008d40
        /*07cc*/ 	.word	0x00000002
        /*07d0*/ 	.word	0x00000110
        /*07d4*/ 	.short	0x010a
        /*07d6*/ 	.byte	0xff
	.zero		1


	//   ....[109]....
        /*07d8*/ 	.word	0x00008da0
        /*07dc*/ 	.word	0x00000002
        /*07e0*/ 	.word	0x00000028
        /*07e4*/ 	.short	0x010a
        /*07e6*/ 	.byte	0xff
	.zero		1


	//   ....[110]....
        /*07e8*/ 	.word	0x00008e00
        /*07ec*/ 	.word	0x00000002
        /*07f0*/ 	.word	0x00000028
        /*07f4*/ 	.short	0x010a
        /*07f6*/ 	.byte	0xff
	.zero		1


	//   ....[111]....
        /*07f8*/ 	.word	0x00008e50
        /*07fc*/ 	.word	0x00000002
        /*0800*/ 	.word	0x000000a0
        /*0804*/ 	.short	0x010a
        /*0806*/ 	.byte	0xff
	.zero		1


	//   ....[112]....
        /*0808*/ 	.word	0x00008eb0
        /*080c*/ 	.word	0x00000000
        /*0810*/ 	.word	0x00000000
        /*0814*/ 	.short	0x010a
        /*0816*/ 	.byte	0xff
	.zero		1


	//   ....[113]....
        /*0818*/ 	.word	0x00008f10
        /*081c*/ 	.word	0x00000000
        /*0820*/ 	.word	0x00000000
        /*0824*/ 	.short	0x010a
        /*0826*/ 	.byte	0xff
	.zero		1


	//   ....[114]....
        /*0828*/ 	.word	0x00008f70
        /*082c*/ 	.word	0x00000000
        /*0830*/ 	.word	0x00000000
        /*0834*/ 	.short	0x010a
        /*0836*/ 	.byte	0xff
	.zero		1


	//   ....[115]....
        /*0838*/ 	.word	0x00008fd0
        /*083c*/ 	.word	0x00000000
        /*0840*/ 	.word	0x00000000
        /*0844*/ 	.short	0x010a
        /*0846*/ 	.byte	0xff
	.zero		1


	//   ....[116]....
        /*0848*/ 	.word	0x00009020
        /*084c*/ 	.word	0x00000000
        /*0850*/ 	.word	0x00000100
        /*0854*/ 	.short	0x010a
        /*0856*/ 	.byte	0xff
	.zero		1


	//   ....[117]....
        /*0858*/ 	.word	0x00009080
        /*085c*/ 	.word	0x00000000
        /*0860*/ 	.word	0x000000b0
        /*0864*/ 	.short	0x010a
        /*0866*/ 	.byte	0xff
	.zero		1


	//   ....[118]....
        /*0868*/ 	.word	0x000090d0
        /*086c*/ 	.word	0x00000000
        /*0870*/ 	.word	0x000000a0
        /*0874*/ 	.short	0x010a
        /*0876*/ 	.byte	0xff
	.zero		1


	//   ....[119]....
        /*0878*/ 	.word	0x00009130
        /*087c*/ 	.word	0x00000000
        /*0880*/ 	.word	0x000000b0
        /*0884*/ 	.short	0x010a
        /*0886*/ 	.byte	0xff
	.zero		1


	//   ....[120]....
        /*0888*/ 	.word	0x00009180
        /*088c*/ 	.word	0x00000000
        /*0890*/ 	.word	0x000000a0
        /*0894*/ 	.short	0x010a
        /*0896*/ 	.byte	0xff
	.zero		1


	//   ....[121]....
        /*0898*/ 	.word	0x000091e0
        /*089c*/ 	.word	0x00000002
        /*08a0*/ 	.word	0x000000e0
        /*08a4*/ 	.short	0x010a
        /*08a6*/ 	.byte	0xff
	.zero		1


	//   ....[122]....
        /*08a8*/ 	.word	0x00009240
        /*08ac*/ 	.word	0x00000000
        /*08b0*/ 	.word	0x00000000
        /*08b4*/ 	.short	0x010a
        /*08b6*/ 	.byte	0xff
	.zero		1


	//   ....[123]....
        /*08b8*/ 	.word	0x000092a0
        /*08bc*/ 	.word	0x00000000
        /*08c0*/ 	.word	0x00000000
        /*08c4*/ 	.short	0x010a
        /*08c6*/ 	.byte	0xff
	.zero		1


	//   ....[124]....
        /*08c8*/ 	.word	0x00009300
        /*08cc*/ 	.word	0x00000000
        /*08d0*/ 	.word	0x00000000
        /*08d4*/ 	.short	0x010a
        /*08d6*/ 	.byte	0xff
	.zero		1


	//   ....[125]....
        /*08d8*/ 	.word	0x00009360
        /*08dc*/ 	.word	0x00000000
        /*08e0*/ 	.word	0x00000000
        /*08e4*/ 	.short	0x010a
        /*08e6*/ 	.byte	0xff
	.zero		1


	//   ....[126]....
        /*08e8*/ 	.word	0x000093c0
        /*08ec*/ 	.word	0x00000000
        /*08f0*/ 	.word	0x00000000
        /*08f4*/ 	.short	0x010a
        /*08f6*/ 	.byte	0xff
	.zero		1


	//   ....[127]....
        /*08f8*/ 	.word	0x00009410
        /*08fc*/ 	.word	0x00000000
        /*0900*/ 	.word	0x000000a0
        /*0904*/ 	.short	0x010a
        /*0906*/ 	.byte	0xff
	.zero		1


	//   ....[128]....
        /*0908*/ 	.word	0x00009470
        /*090c*/ 	.word	0x00000000
        /*0910*/ 	.word	0x00000098
        /*0914*/ 	.short	0x010a
        /*0916*/ 	.byte	0xff
	.zero		1


	//   ....[129]....
        /*0918*/ 	.word	0x000094d0
        /*091c*/ 	.word	0x00000000
        /*0920*/ 	.word	0x00000070
        /*0924*/ 	.short	0x010a
        /*0926*/ 	.byte	0xff
	.zero		1


	//   ....[130]....
        /*0928*/ 	.word	0x00009530
        /*092c*/ 	.word	0x00000000
        /*0930*/ 	.word	0x00000078
        /*0934*/ 	.short	0x010a
        /*0936*/ 	.byte	0xff
	.zero		1


	//   ....[131]....
        /*0938*/ 	.word	0x00009590
        /*093c*/ 	.word	0x00000000
        /*0940*/ 	.word	0x00000080
        /*0944*/ 	.short	0x010a
        /*0946*/ 	.byte	0xff
	.zero		1


	//   ....[132]....
        /*0948*/ 	.word	0x000095f0
        /*094c*/ 	.word	0x00000000
        /*0950*/ 	.word	0x00000088
        /*0954*/ 	.short	0x010a
        /*0956*/ 	.byte	0xff
	.zero		1


	//   ....[133]....
        /*0958*/ 	.word	0x00009650
        /*095c*/ 	.word	0x00000000
        /*0960*/ 	.word	0x00000070
        /*0964*/ 	.short	0x010a
        /*0966*/ 	.byte	0xff
	.zero		1


	//   ....[134]....
        /*0968*/ 	.word	0x000096b0
        /*096c*/ 	.word	0x00000000
        /*0970*/ 	.word	0x00000078
        /*0974*/ 	.short	0x010a
        /*0976*/ 	.byte	0xff
	.zero		1


	//   ....[135]....
        /*0978*/ 	.word	0x00009710
        /*097c*/ 	.word	0x00000000
        /*0980*/ 	.word	0x00000080
        /*0984*/ 	.short	0x010a
        /*0986*/ 	.byte	0xff
	.zero		1


	//   ....[136]....
        /*0988*/ 	.word	0x00009760
        /*098c*/ 	.word	0x00000000
        /*0990*/ 	.word	0x000000a0
        /*0994*/ 	.short	0x010a
        /*0996*/ 	.byte	0xff
	.zero		1


	//   ....[137]....
        /*0998*/ 	.word	0x000097c0
        /*099c*/ 	.word	0x00000002
        /*09a0*/ 	.word	0x00000050
        /*09a4*/ 	.short	0x010a
        /*09a6*/ 	.byte	0xff
	.zero		1


	//   ....[138]....
        /*09a8*/ 	.word	0x00009810
        /*09ac*/ 	.word	0x00000040
        /*09b0*/ 	.word	0x000000c0
        /*09b4*/ 	.short	0x010a
        /*09b6*/ 	.byte	0xff
	.zero		1


	//   ....[139]....
        /*09b8*/ 	.word	0x00009860
        /*09bc*/ 	.word	0x00000002
        /*09c0*/ 	.word	0x00000050
        /*09c4*/ 	.short	0x010a
        /*09c6*/ 	.byte	0xff
	.zero		1


	//   ....[140]....
        /*09c8*/ 	.word	0x000098b0
        /*09cc*/ 	.word	0x00000000
        /*09d0*/ 	.word	0x00000050
        /*09d4*/ 	.short	0x010a
        /*09d6*/ 	.byte	0xff
	.zero		1


	//   ....[141]....
        /*09d8*/ 	.word	0x00009900
        /*09dc*/ 	.word	0x00000000
        /*09e0*/ 	.word	0x00000050
        /*09e4*/ 	.short	0x010a
        /*09e6*/ 	.byte	0xff
	.zero		1


	//----- nvinfo : EIATTR_NUM_MBARRIERS
	.align		4
.L_47:
        /*09e8*/ 	.byte	0x03, 0x38
        /*09ea*/ 	.short	0x0024


	//----- nvinfo : EIATTR_EXIT_INSTR_OFFSETS
	.align		4
        /*09ec*/ 	.byte	0x04, 0x1c
        /*09ee*/ 	.short	(.L_49 - .L_48)


	//   ....[0]....
.L_48:
        /*09f0*/ 	.word	0x00002590


	//   ....[1]....
        /*09f4*/ 	.word	0x00002a80


	//   ....[2]....
        /*09f8*/ 	.word	0x00002ae0


	//   ....[3]....
        /*09fc*/ 	.word	0x000039e0


	//   ....[4]....
        /*0a00*/ 	.word	0x00004a10


	//   ....[5]....
        /*0a04*/ 	.word	0x00004a50


	//   ....[6]....
        /*0a08*/ 	.word	0x00008c10


	//   ....[7]....
        /*0a0c*/ 	.word	0x00008c90


	//   ....[8]....
        /*0a10*/ 	.word	0x00008cc0


	//   ....[9]....
        /*0a14*/ 	.word	0x00008d30


	//----- nvinfo : EIATTR_MAX_THREADS
	.align		4
.L_49:
        /*0a18*/ 	.byte	0x04, 0x05
        /*0a1a*/ 	.short	(.L_51 - .L_50)
.L_50:
        /*0a1c*/ 	.word	0x00000100
        /*0a20*/ 	.word	0x00000001
        /*0a24*/ 	.word	0x00000001


	//----- nvinfo : EIATTR_CRS_STACK_SIZE
	.align		4
.L_51:
        /*0a28*/ 	.byte	0x04, 0x1e
        /*0a2a*/ 	.short	(.L_53 - .L_52)
.L_52:
        /*0a2c*/ 	.word	0x00000000


	//----- nvinfo : EIATTR_CBANK_PARAM_SIZE
	.align		4
.L_53:
        /*0a30*/ 	.byte	0x03, 0x19
        /*0a32*/ 	.short	0x0800


	//----- nvinfo : EIATTR_PARAM_CBANK
	.align		4
        /*0a34*/ 	.byte	0x04, 0x0a
        /*0a36*/ 	.short	(.L_55 - .L_54)
	.align		4
.L_54:
        /*0a38*/ 	.word	index@(.nv.constant0._ZN7cutlass13device_kernelINS_4gemm6kernel13GemmUniversalIN4cute5tupleIJiiiiEEENS1_10collective13CollectiveMmaINS1_35MainloopSm100TmaUmmaWarpSpecializedILi5ELi2ELi4ENS5_IJNS4_1CILi1EEESB_SB_EEEEENS5_IJNSA_ILi128EEESE_NSA_ILi64EEEEEENS_6half_tENS5_IJlSB_lEEESH_SI_NS4_8TiledMMAINS4_8MMA_AtomIJNS4_20SM100_MMA_F16BF16_SSISH_SH_fLi128ELi128ELNS4_4UMMA5MajorE0ELSN_0ELNSM_7ScaleInE0ELSO_0EEEEEENS4_6LayoutISC_NS5_IJNSA_ILi0EEESS_SS_EEEEENS5_IJNS4_10UnderscoreESV_SV_EEEEENS4_13SM90_TMA_LOADENS4_14ComposedLayoutINS4_7SwizzleILi3ELi4ELi3EEENS4_18smem_ptr_flag_bitsILi16EEENSR_INS5_IJNSA_ILi8EEESF_EEENS5_IJSF_SB_EEEEEEEvNS4_8identityESY_S18_vS19_EENS_8epilogue10collective18CollectiveEpilogueINS1B_23Sm100TmaWarpSpecializedILi4ELi2ELi32ELb1ELb0EEEJSG_NS5_IJNSR_ISE_SB_EENSR_INSA_ILi32EEESB_EEEEESH_SI_SH_SI_NS1B_6fusion15FusionCallbacksIS1F_NS1K_17LinearCombinationISH_fSH_fLNS_15FloatRoundStyleE2EEESG_S1J_JEEENS4_5SM1004TMEM4LOAD26SM100_TMEM_LOAD_32dp32b32xESY_NSZ_INS10_ILi2ELi4ELi3EEES13_NSR_INS5_IJS14_S1H_EEENS5_IJS1H_SB_EEEEEEENS4_39AutoVectorizingCopyWithAssumedAlignmentILi128EEENS4_14SM90_TMA_STOREES1Y_S20_S20_EEEvvEEEEvNT_6ParamsE)
        /*0a3c*/ 	.short	0x0380
        /*0a3e*/ 	.short	0x0800


	//----- nvinfo : EIATTR_SW_WAR
	.align		4
.L_55:
        /*0a40*/ 	.byte	0x04, 0x36
        /*0a42*/ 	.short	(.L_57 - .L_56)
.L_56:
        /*0a44*/ 	.word	0x00000008
.L_57:


//--------------------- .nv.callgraph             --------------------------
	.section	.nv.callgraph,"",@"SHT_CUDA_CALLGRAPH"
	.align	4
	.sectionentsize	8
	.align		4
        /*0000*/ 	.word	0x00000000
	.align		4
        /*0004*/ 	.word	0xffffffff
	.align		4
        /*0008*/ 	.word	index@(_ZN7cutlass13device_kernelINS_4gemm6kernel13GemmUniversalIN4cute5tupleIJiiiiEEENS1_10collective13CollectiveMmaINS1_35MainloopSm100TmaUmmaWarpSpecializedILi5ELi2ELi4ENS5_IJNS4_1CILi1EEESB_SB_EEEEENS5_IJNSA_ILi128EEESE_NSA_ILi64EEEEEENS_6half_tENS5_IJlSB_lEEESH_SI_NS4_8TiledMMAINS4_8MMA_AtomIJNS4_20SM100_MMA_F16BF16_SSISH_SH_fLi128ELi128ELNS4_4UMMA5MajorE0ELSN_0ELNSM_7ScaleInE0ELSO_0EEEEEENS4_6LayoutISC_NS5_IJNSA_ILi0EEESS_SS_EEEEENS5_IJNS4_10UnderscoreESV_SV_EEEEENS4_13SM90_TMA_LOADENS4_14ComposedLayoutINS4_7SwizzleILi3ELi4ELi3EEENS4_18smem_ptr_flag_bitsILi16EEENSR_INS5_IJNSA_ILi8EEESF_EEENS5_IJSF_SB_EEEEEEEvNS4_8identityESY_S18_vS19_EENS_8epilogue10collective18CollectiveEpilogueINS1B_23Sm100TmaWarpSpecializedILi4ELi2ELi32ELb1ELb0EEEJSG_NS5_IJNSR_ISE_SB_EENSR_INSA_ILi32EEESB_EEEEESH_SI_SH_SI_NS1B_6fusion15FusionCallbacksIS1F_NS1K_17LinearCombinationISH_fSH_fLNS_15FloatRoundStyleE2EEESG_S1J_JEEENS4_5SM1004TMEM4LOAD26SM100_TMEM_LOAD_32dp32b32xESY_NSZ_INS10_ILi2ELi4ELi3EEES13_NSR_INS5_IJS14_S1H_EEENS5_IJS1H_SB_EEEEEEENS4_39AutoVectorizingCopyWithAssumedAlignmentILi128EEENS4_14SM90_TMA_STOREES1Y_S20_S20_EEEvvEEEEvNT_6ParamsE)
	.align		4
        /*000c*/ 	.word	index@(__assertfail)
	.align		4
        /*0010*/ 	.word	0x00000000
	.align		4
        /*0014*/ 	.word	0xfffffffe
	.align		4
        /*0018*/ 	.word	0x00000000
	.align		4
        /*001c*/ 	.word	0xfffffffd
	.align		4
        /*0020*/ 	.word	0x00000000
	.align		4
        /*0024*/ 	.word	0xfffffffc


//--------------------- .nv.constant4             --------------------------
	.section	.nv.constant4,"a",@progbits
	.align	8
	.align		8
.nv.constant4:
        /*0000*/ 	.dword	__assertfail
	.align		8
        /*0008*/ 	.dword	__unnamed_1
	.align		8
        /*0010*/ 	.dword	__unnamed_2
	.align		8
        /*0018*/ 	.dword	_ZN40_INTERNAL_1a0f8fa5_4_k_cu_830b1949_252484cuda3std3__45__cpo5beginE
	.align		8
        /*0020*/ 	.dword	_ZN40_INTERNAL_1a0f8fa5_4_k_cu_830b1949_252484cuda3std3__45__cpo3endE
	.align		8
        /*0028*/ 	.dword	_ZN40_INTERNAL_1a0f8fa5_4_k_cu_830b1949_252484cuda3std3__45__cpo6cbeginE
	.align		8
        /*0030*/ 	.dword	_ZN40_INTERNAL_1a0f8fa5_4_k_cu_830b1949_252484cuda3std3__45__cpo4cendE
	.align		8
        /*0038*/ 	.dword	_ZN40_INTERNAL_1a0f8fa5_4_k_cu_830b1949_252484cuda3std3__442_GLOBAL__N__1a0f8fa5_4_k_cu_830b1949_252486ignoreE
	.align		8
        /*0040*/ 	.dword	_ZN40_INTERNAL_1a0f8fa5_4_k_cu_830b1949_252484cuda3std3__419piecewise_constructE
	.align		8
        /*0048*/ 	.dword	_ZN40_INTERNAL_1a0f8fa5_4_k_cu_830b1949_252484cuda3std3__48in_placeE
	.align		8
        /*0050*/ 	.dword	_ZN40_INTERNAL_1a0f8fa5_4_k_cu_830b1949_252484cuda3std6ranges3__45__cpo4swapE
	.align		8
        /*0058*/ 	.dword	_ZN40_INTERNAL_1a0f8fa5_4_k_cu_830b1949_252484cuda3std6ranges3__45__cpo9iter_moveE
	.align		8
        /*0060*/ 	.dword	_ZN40_INTERNAL_1a0f8fa5_4_k_cu_830b1949_252484cute7productE
	.align		8
        /*0068*/ 	.dword	_ZN40_INTERNAL_1a0f8fa5_4_k_cu_830b1949_252484cute1_E
	.align		8
        /*0070*/ 	.dword	$str$25
	.align		8
        /*0078*/ 	.dword	$str$26
	.align		8
        /*0080*/ 	.dword	$str$27
	.align		8
        /*0088*/ 	.dword	$str$28


//--------------------- .text._ZN7cutlass13device_kernelINS_4gemm6kernel13GemmUniversalIN4cute5tupleIJiiiiEEENS1_10collective13CollectiveMmaINS1_35MainloopSm100TmaUmmaWarpSpecializedILi5ELi2ELi4ENS5_IJNS4_1CILi1EEESB_SB_EEEEENS5_IJNSA_ILi128EEESE_NSA_ILi64EEEEEENS_6half_tENS5_IJlSB_lEEESH_SI_NS4_8TiledMMAINS4_8MMA_AtomIJNS4_20SM100_MMA_F16BF16_SSISH_SH_fLi128ELi128ELNS4_4UMMA5MajorE0ELSN_0ELNSM_7ScaleInE0ELSO_0EEEEEENS4_6LayoutISC_NS5_IJNSA_ILi0EEESS_SS_EEEEENS5_IJNS4_10UnderscoreESV_SV_EEEEENS4_13SM90_TMA_LOADENS4_14ComposedLayoutINS4_7SwizzleILi3ELi4ELi3EEENS4_18smem_ptr_flag_bitsILi16EEENSR_INS5_IJNSA_ILi8EEESF_EEENS5_IJSF_SB_EEEEEEEvNS4_8identityESY_S18_vS19_EENS_8epilogue10collective18CollectiveEpilogueINS1B_23Sm100TmaWarpSpecializedILi4ELi2ELi32ELb1ELb0EEEJSG_NS5_IJNSR_ISE_SB_EENSR_INSA_ILi32EEESB_EEEEESH_SI_SH_SI_NS1B_6fusion15FusionCallbacksIS1F_NS1K_17LinearCombinationISH_fSH_fLNS_15FloatRoundStyleE2EEESG_S1J_JEEENS4_5SM1004TMEM4LOAD26SM100_TMEM_LOAD_32dp32b32xESY_NSZ_INS10_ILi2ELi4ELi3EEES13_NSR_INS5_IJS14_S1H_EEENS5_IJS1H_SB_EEEEEEENS4_39AutoVectorizingCopyWithAssumedAlignmentILi128EEENS4_14SM90_TMA_STOREES1Y_S20_S20_EEEvvEEEEvNT_6ParamsE --------------------------
	.section	.text._ZN7cutlass13device_kernelINS_4gemm6kernel13GemmUniversalIN4cute5tupleIJiiiiEEENS1_10collective13CollectiveMmaINS1_35MainloopSm100TmaUmmaWarpSpecializedILi5ELi2ELi4ENS5_IJNS4_1CILi1EEESB_SB_EEEEENS5_IJNSA_ILi128EEESE_NSA_ILi64EEEEEENS_6half_tENS5_IJlSB_lEEESH_SI_NS4_8TiledMMAINS4_8MMA_AtomIJNS4_20SM100_MMA_F16BF16_SSISH_SH_fLi128ELi128ELNS4_4UMMA5MajorE0ELSN_0ELNSM_7ScaleInE0ELSO_0EEEEEENS4_6LayoutISC_NS5_IJNSA_ILi0EEESS_SS_EEEEENS5_IJNS4_10UnderscoreESV_SV_EEEEENS4_13SM90_TMA_LOADENS4_14ComposedLayoutINS4_7SwizzleILi3ELi4ELi3EEENS4_18smem_ptr_flag_bitsILi16EEENSR_INS5_IJNSA_ILi8EEESF_EEENS5_IJSF_SB_EEEEEEEvNS4_8identityESY_S18_vS19_EENS_8epilogue10collective18CollectiveEpilogueINS1B_23Sm100TmaWarpSpecializedILi4ELi2ELi32ELb1ELb0EEEJSG_NS5_IJNSR_ISE_SB_EENSR_INSA_ILi32EEESB_EEEEESH_SI_SH_SI_NS1B_6fusion15FusionCallbacksIS1F_NS1K_17LinearCombinationISH_fSH_fLNS_15FloatRoundStyleE2EEESG_S1J_JEEENS4_5SM1004TMEM4LOAD26SM100_TMEM_LOAD_32dp32b32xESY_NSZ_INS10_ILi2ELi4ELi3EEES13_NSR_INS5_IJS14_S1H_EEENS5_IJS1H_SB_EEEEEEENS4_39AutoVectorizingCopyWithAssumedAlignmentILi128EEENS4_14SM90_TMA_STOREES1Y_S20_S20_EEEvvEEEEvNT_6ParamsE,"ax",@progbits
	.align	128
.text._ZN7cutlass13device_kernelINS_4gemm6kernel13GemmUniversalIN4cute5tupleIJiiiiEEENS1_10collective13CollectiveMmaINS1_35MainloopSm100TmaUmmaWarpSpecializedILi5ELi2ELi4ENS5_IJNS4_1CILi1EEESB_SB_EEEEENS5_IJNSA_ILi128EEESE_NSA_ILi64EEEEEENS_6half_tENS5_IJlSB_lEEESH_SI_NS4_8TiledMMAINS4_8MMA_AtomIJNS4_20SM100_MMA_F16BF16_SSISH_SH_fLi128ELi128ELNS4_4UMMA5MajorE0ELSN_0ELNSM_7ScaleInE0ELSO_0EEEEEENS4_6LayoutISC_NS5_IJNSA_ILi0EEESS_SS_EEEEENS5_IJNS4_10UnderscoreESV_SV_EEEEENS4_13SM90_TMA_LOADENS4_14ComposedLayoutINS4_7SwizzleILi3ELi4ELi3EEENS4_18smem_ptr_flag_bitsILi16EEENSR_INS5_IJNSA_ILi8EEESF_EEENS5_IJSF_SB_EEEEEEEvNS4_8identityESY_S18_vS19_EENS_8epilogue10collective18CollectiveEpilogueINS1B_23Sm100TmaWarpSpecializedILi4ELi2ELi32ELb1ELb0EEEJSG_NS5_IJNSR_ISE_SB_EENSR_INSA_ILi32EEESB_EEEEESH_SI_SH_SI_NS1B_6fusion15FusionCallbacksIS1F_NS1K_17LinearCombinationISH_fSH_fLNS_15FloatRoundStyleE2EEESG_S1J_JEEENS4_5SM1004TMEM4LOAD26SM100_TMEM_LOAD_32dp32b32xESY_NSZ_INS10_ILi2ELi4ELi3EEES13_NSR_INS5_IJS14_S1H_EEENS5_IJS1H_SB_EEEEEEENS4_39AutoVectorizingCopyWithAssumedAlignmentILi128EEENS4_14SM90_TMA_STOREES1Y_S20_S20_EEEvvEEEEvNT_6ParamsE:
        .type           _ZN7cutlass13device_kernelINS_4gemm6kernel13GemmUniversalIN4cute5tupleIJiiiiEEENS1_10collective13CollectiveMmaINS1_35MainloopSm100TmaUmmaWarpSpecializedILi5ELi2ELi4ENS5_IJNS4_1CILi1EEESB_SB_EEEEENS5_IJNSA_ILi128EEESE_NSA_ILi64EEEEEENS_6half_tENS5_IJlSB_lEEESH_SI_NS4_8TiledMMAINS4_8MMA_AtomIJNS4_20SM100_MMA_F16BF16_SSISH_SH_fLi128ELi128ELNS4_4UMMA5MajorE0ELSN_0ELNSM_7ScaleInE0ELSO_0EEEEEENS4_6LayoutISC_NS5_IJNSA_ILi0EEESS_SS_EEEEENS5_IJNS4_10UnderscoreESV_SV_EEEEENS4_13SM90_TMA_LOADENS4_14ComposedLayoutINS4_7SwizzleILi3ELi4ELi3EEENS4_18smem_ptr_flag_bitsILi16EEENSR_INS5_IJNSA_ILi8EEESF_EEENS5_IJSF_SB_EEEEEEEvNS4_8identityESY_S18_vS19_EENS_8epilogue10collective18CollectiveEpilogueINS1B_23Sm100TmaWarpSpecializedILi4ELi2ELi32ELb1ELb0EEEJSG_NS5_IJNSR_ISE_SB_EENSR_INSA_ILi32EEESB_EEEEESH_SI_SH_SI_NS1B_6fusion15FusionCallbacksIS1F_NS1K_17LinearCombinationISH_fSH_fLNS_15FloatRoundStyleE2EEESG_S1J_JEEENS4_5SM1004TMEM4LOAD26SM100_TMEM_LOAD_32dp32b32xESY_NSZ_INS10_ILi2ELi4ELi3EEES13_NSR_INS5_IJS14_S1H_EEENS5_IJS1H_SB_EEEEEEENS4_39AutoVectorizingCopyWithAssumedAlignmentILi128EEENS4_14SM90_TMA_STOREES1Y_S20_S20_EEEvvEEEEvNT_6ParamsE,@function
        .size           _ZN7cutlass13device_kernelINS_4gemm6kernel13GemmUniversalIN4cute5tupleIJiiiiEEENS1_10collective13CollectiveMmaINS1_35MainloopSm100TmaUmmaWarpSpecializedILi5ELi2ELi4ENS5_IJNS4_1CILi1EEESB_SB_EEEEENS5_IJNSA_ILi128EEESE_NSA_ILi64EEEEEENS_6half_tENS5_IJlSB_lEEESH_SI_NS4_8TiledMMAINS4_8MMA_AtomIJNS4_20SM100_MMA_F16BF16_SSISH_SH_fLi128ELi128ELNS4_4UMMA5MajorE0ELSN_0ELNSM_7ScaleInE0ELSO_0EEEEEENS4_6LayoutISC_NS5_IJNSA_ILi0EEESS_SS_EEEEENS5_IJNS4_10UnderscoreESV_SV_EEEEENS4_13SM90_TMA_LOADENS4_14ComposedLayoutINS4_7SwizzleILi3ELi4ELi3EEENS4_18smem_ptr_flag_bitsILi16EEENSR_INS5_IJNSA_ILi8EEESF_EEENS5_IJSF_SB_EEEEEEEvNS4_8identityESY_S18_vS19_EENS_8epilogue10collective18CollectiveEpilogueINS1B_23Sm100TmaWarpSpecializedILi4ELi2ELi32ELb1ELb0EEEJSG_NS5_IJNSR_ISE_SB_EENSR_INSA_ILi32EEESB_EEEEESH_SI_SH_SI_NS1B_6fusion15FusionCallbacksIS1F_NS1K_17LinearCombinationISH_fSH_fLNS_15FloatRoundStyleE2EEESG_S1J_JEEENS4_5SM1004TMEM4LOAD26SM100_TMEM_LOAD_32dp32b32xESY_NSZ_INS10_ILi2ELi4ELi3EEES13_NSR_INS5_IJS14_S1H_EEENS5_IJS1H_SB_EEEEEEENS4_39AutoVectorizingCopyWithAssumedAlignmentILi128EEENS4_14SM90_TMA_STOREES1Y_S20_S20_EEEvvEEEEvNT_6ParamsE,(.L_x_179 - _ZN7cutlass13device_kernelINS_4gemm6kernel13GemmUniversalIN4cute5tupleIJiiiiEEENS1_10collective13CollectiveMmaINS1_35MainloopSm100TmaUmmaWarpSpecializedILi5ELi2ELi4ENS5_IJNS4_1CILi1EEESB_SB_EEEEENS5_IJNSA_ILi128EEESE_NSA_ILi64EEEEEENS_6half_tENS5_IJlSB_lEEESH_SI_NS4_8TiledMMAINS4_8MMA_AtomIJNS4_20SM100_MMA_F16BF16_SSISH_SH_fLi128ELi128ELNS4_4UMMA5MajorE0ELSN_0ELNSM_7ScaleInE0ELSO_0EEEEEENS4_6LayoutISC_NS5_IJNSA_ILi0EEESS_SS_EEEEENS5_IJNS4_10UnderscoreESV_SV_EEEEENS4_13SM90_TMA_LOADENS4_14ComposedLayoutINS4_7SwizzleILi3ELi4ELi3EEENS4_18smem_ptr_flag_bitsILi16EEENSR_INS5_IJNSA_ILi8EEESF_EEENS5_IJSF_SB_EEEEEEEvNS4_8identityESY_S18_vS19_EENS_8epilogue10collective18CollectiveEpilogueINS1B_23Sm100TmaWarpSpecializedILi4ELi2ELi32ELb1ELb0EEEJSG_NS5_IJNSR_ISE_SB_EENSR_INSA_ILi32EEESB_EEEEESH_SI_SH_SI_NS1B_6fusion15FusionCallbacksIS1F_NS1K_17LinearCombinationISH_fSH_fLNS_15FloatRoundStyleE2EEESG_S1J_JEEENS4_5SM1004TMEM4LOAD26SM100_TMEM_LOAD_32dp32b32xESY_NSZ_INS10_ILi2ELi4ELi3EEES13_NSR_INS5_IJS14_S1H_EEENS5_IJS1H_SB_EEEEEEENS4_39AutoVectorizingCopyWithAssumedAlignmentILi128EEENS4_14SM90_TMA_STOREES1Y_S20_S20_EEEvvEEEEvNT_6ParamsE)
        .other          _ZN7cutlass13device_kernelINS_4gemm6kernel13GemmUniversalIN4cute5tupleIJiiiiEEENS1_10collective13CollectiveMmaINS1_35MainloopSm100TmaUmmaWarpSpecializedILi5ELi2ELi4ENS5_IJNS4_1CILi1EEESB_SB_EEEEENS5_IJNSA_ILi128EEESE_NSA_ILi64EEEEEENS_6half_tENS5_IJlSB_lEEESH_SI_NS4_8TiledMMAINS4_8MMA_AtomIJNS4_20SM100_MMA_F16BF16_SSISH_SH_fLi128ELi128ELNS4_4UMMA5MajorE0ELSN_0ELNSM_7ScaleInE0ELSO_0EEEEEENS4_6LayoutISC_NS5_IJNSA_ILi0EEESS_SS_EEEEENS5_IJNS4_10UnderscoreESV_SV_EEEEENS4_13SM90_TMA_LOADENS4_14ComposedLayoutINS4_7SwizzleILi3ELi4ELi3EEENS4_18smem_ptr_flag_bitsILi16EEENSR_INS5_IJNSA_ILi8EEESF_EEENS5_IJSF_SB_EEEEEEEvNS4_8identityESY_S18_vS19_EENS_8epilogue10collective18CollectiveEpilogueINS1B_23Sm100TmaWarpSpecializedILi4ELi2ELi32ELb1ELb0EEEJSG_NS5_IJNSR_ISE_SB_EENSR_INSA_ILi32EEESB_EEEEESH_SI_SH_SI_NS1B_6fusion15FusionCallbacksIS1F_NS1K_17LinearCombinationISH_fSH_fLNS_15FloatRoundStyleE2EEESG_S1J_JEEENS4_5SM1004TMEM4LOAD26SM100_TMEM_LOAD_32dp32b32xESY_NSZ_INS10_ILi2ELi4ELi3EEES13_NSR_INS5_IJS14_S1H_EEENS5_IJS1H_SB_EEEEEEENS4_39AutoVectorizingCopyWithAssumedAlignmentILi128EEENS4_14SM90_TMA_STOREES1Y_S20_S20_EEEvvEEEEvNT_6ParamsE,@"STO_CUDA_ENTRY STV_DEFAULT"
_ZN7cutlass13device_kernelINS_4gemm6kernel13GemmUniversalIN4cute5tupleIJiiiiEEENS1_10collective13CollectiveMmaINS1_35MainloopSm100TmaUmmaWarpSpecializedILi5ELi2ELi4ENS5_IJNS4_1CILi1EEESB_SB_EEEEENS5_IJNSA_ILi128EEESE_NSA_ILi64EEEEEENS_6half_tENS5_IJlSB_lEEESH_SI_NS4_8TiledMMAINS4_8MMA_AtomIJNS4_20SM100_MMA_F16BF16_SSISH_SH_fLi128ELi128ELNS4_4UMMA5MajorE0ELSN_0ELNSM_7ScaleInE0ELSO_0EEEEEENS4_6LayoutISC_NS5_IJNSA_ILi0EEESS_SS_EEEEENS5_IJNS4_10UnderscoreESV_SV_EEEEENS4_13SM90_TMA_LOADENS4_14ComposedLayoutINS4_7SwizzleILi3ELi4ELi3EEENS4_18smem_ptr_flag_bitsILi16EEENSR_INS5_IJNSA_ILi8EEESF_EEENS5_IJSF_SB_EEEEEEEvNS4_8identityESY_S18_vS19_EENS_8epilogue10collective18CollectiveEpilogueINS1B_23Sm100TmaWarpSpecializedILi4ELi2ELi32ELb1ELb0EEEJSG_NS5_IJNSR_ISE_SB_EENSR_INSA_ILi32EEESB_EEEEESH_SI_SH_SI_NS1B_6fusion15FusionCallbacksIS1F_NS1K_17LinearCombinationISH_fSH_fLNS_15FloatRoundStyleE2EEESG_S1J_JEEENS4_5SM1004TMEM4LOAD26SM100_TMEM_LOAD_32dp32b32xESY_NSZ_INS10_ILi2ELi4ELi3EEES13_NSR_INS5_IJS14_S1H_EEENS5_IJS1H_SB_EEEEEEENS4_39AutoVectorizingCopyWithAssumedAlignmentILi128EEENS4_14SM90_TMA_STOREES1Y_S20_S20_EEEvvEEEEvNT_6ParamsE:
[----:B------:R-:W1:Y:S01]  /*0000*/  LDC R1, c[0x0][0x37c] ;  /* 0x0000df00ff017b82 */ /* 0x000e620000000800 */
[----:B------:R-:W2:Y:S01]  /*0010*/  S2R R101, SR_TID.X ;  /* 0x0000000000657919 */ /* 0x000ea20000002100 */
[----:B------:R-:W3:Y:S01]  /*0020*/  LDCU.64 UR4, c[0x0][0x890] ;  /* 0x00011200ff0477ac */ /* 0x000ee20008000a00 */
[----:B------:R-:W-:Y:S02]  /*0030*/  PRMT R88, RZ, 0x7610, R88 ;  /* 0x00007610ff587816 */ /* 0x000fe40000000058 */
[----:B------:R-:W-:Y:S01]  /*0040*/  ELECT P5, URZ, PT ;  /* 0x0000000000ff782f */ /* 0x000fe200038a0000 */
[----:B------:R-:W4:Y:S01]  /*0050*/  LDCU.64 UR46, c[0x0][0x358] ;  /* 0x00006b00ff2e77ac */ /* 0x000f220008000a00 */
[----:B---3--:R-:W-:-:S04]  /*0060*/  UISETP.NE.U32.AND UP0, UPT, UR4, URZ, UPT ;  /* 0x000000ff0400728c */ /* 0x008fc8000bf05070 */
[----:B------:R-:W-:Y:S01]  /*0070*/  UISETP.NE.AND.EX UP0, UPT, UR5, URZ, UPT, UP0 ;  /* 0x000000ff0500728c */ /* 0x000fe2000bf05300 */
[----:B--2---:R-:W-:-:S05]  /*0080*/  SHF.R.U32.HI R92, RZ, 0x5, R101 ;  /* 0x00000005ff5c7819 */ /* 0x004fca0000011665 */
[----:B------:R-:W2:Y:S02]  /*0090*/  SHFL.IDX PT, R0, R92, RZ, 0x1f ;  /* 0x00001fff5c007589 */ /* 0x000ea400000e0000 */
[----:B--2---:R-:W-:Y:S01]  /*00a0*/  R2UR UR8, R0 ;  /* 0x00000000000872ca */ /* 0x004fe200000e0000 */
[----:B-1--4-:R-:W-:-:S14]  /*00b0*/  BRA.U UP0, `(.L_x_0) ;  /* 0x00000001002c7547 */ /* 0x012fdc000b800000 */
[----:B------:R-:W1:Y:S02]  /*00c0*/  LDCU.64 UR6, c[0x0][0x888] ;  /* 0x00011100ff0677ac */ /* 0x000e640008000a00 */
[----:B-1----:R-:W-:-:S04]  /*00d0*/  UISETP.NE.U32.AND UP0, UPT, UR6, URZ, UPT ;  /* 0x000000ff0600728c */ /* 0x002fc8000bf05070 */
[----:B------:R-:W-:-:S09]  /*00e0*/  UISETP.NE.AND.EX UP0, UPT, UR7, URZ, UPT, UP0 ;  /* 0x000000ff0700728c */ /* 0x000fd2000bf05300 */
[----:B------:R-:W-:Y:S05]  /*00f0*/  BRA.U !UP0, `(.L_x_1) ;  /* 0x0000000108107547 */ /* 0x000fea000b800000 */
[----:B------:R-:W1:Y:S02]  /*0100*/  LDC.64 R2, c[0x0][0x888] ;  /* 0x00022200ff027b82 */ /* 0x000e640000000a00 */
[----:B-1----:R1:W5:Y:S01]  /*0110*/  LDG.E R49, desc[UR46][R2.64] ;  /* 0x0000002e02317981 */ /* 0x002362000c1e1900 */
[----:B------:R-:W-:Y:S01]  /*0120*/  HFMA2 R88, -RZ, RZ, 0, 5.9604644775390625e-08 ;  /* 0x00000001ff587431 */ /* 0x000fe200000001ff */
[----:B------:R-:W-:Y:S05]  /*0130*/  BRA `(.L_x_0) ;  /* 0x00000000000c7947 */ /* 0x000fea0003800000 */
.L_x_1:
[----:B------:R-:W1:Y:S01]  /*0140*/  LDCU UR6, c[0x0][0x880] ;  /* 0x00011000ff0677ac */ /* 0x000e620008000800 */
[----:B------:R-:W-:Y:S01]  /*0150*/  HFMA2 R88, -RZ, RZ, 0, 5.9604644775390625e-08 ;  /* 0x00000001ff587431 */ /* 0x000fe200000001ff */
[----:B-1----:R-:W-:-:S07]  /*0160*/  MOV R49, UR6 ;  /* 0x0000000600317c02 */ /* 0x002fce0008000f00 */
.L_x_0:
[----:B------:R-:W2:Y:S02]  /*0170*/  LDCU.64 UR6, c[0x0][0x8b0] ;  /* 0x00011600ff0677ac */ /* 0x000ea40008000a00 */
[----:B--2---:R-:W-:-:S04]  /*0180*/  UISETP.NE.U32.AND UP0, UPT, UR6, URZ, UPT ;  /* 0x000000ff0600728c */ /* 0x004fc8000bf05070 */
[----:B------:R-:W-:-:S09]  /*0190*/  UISETP.NE.AND.EX UP0, UPT, UR7, URZ, UPT, UP0 ;  /* 0x000000ff0700728c */ /* 0x000fd2000bf05300 */
[----:B------:R-:W-:Y:S05]  /*01a0*/  BRA.U UP0, `(.L_x_2) ;  /* 0x0000000100247547 */ /* 0x000fea000b800000 */
[----:B------:R-:W2:Y:S02]  /*01b0*/  LDCU.64 UR6, c[0x0][0x8a8] ;  /* 0x00011500ff0677ac */ /* 0x000ea40008000a00 */
[----:B--2---:R-:W-:-:S04]  /*01c0*/  UISETP.NE.U32.AND UP0, UPT, UR6, URZ, UPT ;  /* 0x000000ff0600728c */ /* 0x004fc8000bf05070 */
[----:B------:R-:W-:-:S09]  /*01d0*/  UISETP.NE.AND.EX UP0, UPT, UR7, URZ, UPT, UP0 ;  /* 0x000000ff0700728c */ /* 0x000fd2000bf05300 */
[----:B------:R-:W-:Y:S05]  /*01e0*/  BRA.U !UP0, `(.L_x_3) ;  /* 0x00000001080c7547 */ /* 0x000fea000b800000 */
[----:B-1----:R-:W1:Y:S02]  /*01f0*/  LDC.64 R2, c[0x0][0x8a8] ;  /* 0x00022a00ff027b82 */ /* 0x002e640000000a00 */
[----:B-1----:R2:W5:Y:S01]  /*0200*/  LDG.E R47, desc[UR46][R2.64] ;  /* 0x0000002e022f7981 */ /* 0x002562000c1e1900 */
[----:B------:R-:W-:Y:S05]  /*0210*/  BRA `(.L_x_2) ;  /* 0x0000000000087947 */ /* 0x000fea0003800000 */
.L_x_3:
[----:B------:R-:W2:Y:S02]  /*0220*/  LDCU UR6, c[0x0][0x8a0] ;  /* 0x00011400ff0677ac */ /* 0x000ea40008000800 */
[----:B--2---:R-:W-:Y:S02]  /*0230*/  MOV R47, UR6 ;  /* 0x00000006002f7c02 */ /* 0x004fe40008000f00 */
.L_x_2:
[----:B------:R-:W-:Y:S01]  /*0240*/  IMAD.U32 R0, RZ, RZ, UR8 ;  /* 0x00000008ff007e24 */ /* 0x000fe2000f8e00ff */
[----:B------:R-:W-:Y:S04]  /*0250*/  BSSY.RECONVERGENT B0, `(.L_x_4) ;  /* 0x000000c000007945 */ /* 0x000fe80003800200 */
[C---:B------:R-:W-:Y:S02]  /*0260*/  ISETP.NE.OR P1, PT, R0.reuse, 0x1, !P5 ;  /* 0x000000010000780c */ /* 0x040fe40006f25670 */
[----:B------:R-:W-:-:S11]  /*0270*/  ISETP.NE.OR P0, PT, R0, 0x3, !P5 ;  /* 0x000000030000780c */ /* 0x000fd60006f05670 */
[----:B------:R-:W-:Y:S05]  /*0280*/  @P1 BRA `(.L_x_5) ;  /* 0x0000000000201947 */ /* 0x000fea0003800000 */
[----:B------:R-:W3:Y:S02]  /*0290*/  LDCU.64 UR6, c[0x0][0x348] ;  /* 0x00006900ff0677ac */ /* 0x000ee40008000a00 */
[----:B---3--:R-:W-:Y:S02]  /*02a0*/  UIADD3 UR10, UP1, UPT, UR6, 0x80, URZ ;  /* 0x00000080060a7890 */ /* 0x008fe4000ff3e0ff */
[----:B------:R-:W-:Y:S02]  /*02b0*/  UIADD3 UR6, UP0, UPT, UR6, 0x180, URZ ;  /* 0x0000018006067890 */ /* 0x000fe4000ff1e0ff */
[----:B------:R-:W-:Y:S02]  /*02c0*/  UIADD3.X UR11, UPT, UPT, URZ, UR7, URZ, UP1, !UPT ;  /* 0x00000007ff0b7290 */ /* 0x000fe40008ffe4ff */
[----:B------:R-:W-:-:S07]  /*02d0*/  UIADD3.X UR7, UPT, UPT, URZ, UR7, URZ, UP0, !UPT ;  /* 0x00000007ff077290 */ /* 0x000fce00087fe4ff */
[----:B------:R3:W-:Y:S02]  /*02e0*/  UTMACCTL.PF [UR10] ;  /* 0x000000000a0079b9 */ /* 0x0007e40008040000 */
[----:B------:R3:W-:Y:S02]  /*02f0*/  UTMACCTL.PF [UR6] ;  /* 0x00000000060079b9 */ /* 0x0007e40008040000 */
[----:B---3--:R-:W-:Y:S01]  /*0300*/  NOP ;  /* 0x0000000000007918 */ /* 0x008fe20000000000 */
.L_x_5:
[----:B------:R-:W-:Y:S05]  /*0310*/  BSYNC.RECONVERGENT B0 ;  /* 0x0000000000007941 */ /* 0x000fea0003800200 */
.L_x_4:
[----:B------:R-:W-:Y:S04]  /*0320*/  BSSY.RECONVERGENT B0, `(.L_x_6) ;  /* 0x000000a000007945 */ /* 0x000fe80003800200 */
        /* <DEDUP_REMOVED lines=9> */
.L_x_7:
[----:B------:R-:W-:Y:S05]  /*03c0*/  BSYNC.RECONVERGENT B0 ;  /* 0x0000000000007941 */ /* 0x000fea0003800200 */
.L_x_6:
[----:B------:R-:W3:Y:S01]  /*03d0*/  LDCU.64 UR6, c[0x0][0x888] ;  /* 0x00011100ff0677ac */ /* 0x000ee20008000a00 */
[----:B------:R-:W-:Y:S02]  /*03e0*/  UISETP.EQ.U32.AND UP1, UPT, UR4, URZ, UPT ;  /* 0x000000ff0400728c */ /* 0x000fe4000bf22070 */
[----:B------:R-:W-:Y:S02]  /*03f0*/  UPLOP3.LUT UP2, UPT, UPT, UPT, UPT, 0x80, 0x8 ;  /* 0x000000000008789c */ /* 0x000fe40003f4f070 */
[----:B---3--:R-:W-:-:S04]  /*0400*/  UISETP.NE.U32.AND UP0, UPT, UR6, URZ, UPT ;  /* 0x000000ff0600728c */ /* 0x008fc8000bf05070 */
[----:B------:R-:W-:-:S04]  /*0410*/  UISETP.NE.AND.EX UP0, UPT, UR7, URZ, UPT, UP0 ;  /* 0x000000ff0700728c */ /* 0x000fc8000bf05300 */
[----:B------:R-:W-:-:S04]  /*0420*/  UISETP.EQ.OR.EX UP3, UPT, UR5, URZ, !UP0, UP1 ;  /* 0x000000ff0500728c */ /* 0x000fc8000c762710 */
[----:B------:R-:W-:-:S05]  /*0430*/  UP2UR UR50, UPR, URZ, 0x8 ;  /* 0x00000008ff327883 */ /* 0x000fca0008000000 */
[----:B------:R-:W-:Y:S07]  /*0440*/  BRA.U !UP3, `(.L_x_8) ;  /* 0x000000010b207547 */ /* 0x000fee000b800000 */
[----:B------:R-:W-:Y:S01]  /*0450*/  UISETP.NE.U32.AND UP2, UPT, UR4, URZ, UPT ;  /* 0x000000ff0400728c */ /* 0x000fe2000bf45070 */
[----:B-----5:R-:W-:Y:S01]  /*0460*/  FSETP.NEU.AND P0, PT, R49, RZ, PT ;  /* 0x000000ff3100720b */ /* 0x020fe20003f0d000 */
[----:B------:R-:W-:Y:S02]  /*0470*/  USEL UR4, URZ, 0xffffffff, UP0 ;  /* 0xffffffffff047887 */ /* 0x000fe40008000000 */
[----:B------:R-:W-:-:S10]  /*0480*/  UISETP.NE.AND.EX UP2, UPT, UR5, URZ, UPT, UP2 ;  /* 0x000000ff0500728c */ /* 0x000fd4000bf45320 */
[----:B------:R-:W-:Y:S01]  /*0490*/  VOTEU.ANY UP1, P0 ;  /* 0x0000000000ff7886 */ /* 0x000fe20000020100 */
[----:B------:R-:W-:-:S04]  /*04a0*/  @!UP2 USEL UR4, URZ, 0xffffffff, UP1 ;  /* 0xffffffffff04a887 */ /* 0x000fc80008800000 */
[----:B------:R-:W-:-:S04]  /*04b0*/  ULOP3.LUT UR4, UR4, 0x1, URZ, 0xc0, !UPT ;  /* 0x0000000104047892 */ /* 0x000fc8000f8ec0ff */
[----:B------:R-:W-:-:S11]  /*04c0*/  UISETP.NE.U32.AND UP2, UPT, UR4, 0x1, UPT ;  /* 0x000000010400788c */ /* 0x000fd6000bf45070 */
.L_x_8:
[----:B-12---:R-:W1:Y:S01]  /*04d0*/  SHFL.IDX PT, R2, R92, RZ, 0x1f ;  /* 0x00001fff5c027589 */ /* 0x006e6200000e0000 */
[----:B------:R-:W-:-:S04]  /*04e0*/  UISETP.NE.AND UP1, UPT, UR8, 0x2, UPT ;  /* 0x000000020800788c */ /* 0x000fc8000bf25270 */
[----:B------:R-:W-:Y:S01]  /*04f0*/  USEL UR6, URZ, 0x1, UP1 ;  /* 0x00000001ff067887 */ /* 0x000fe20008800000 */
[----:B-1----:R-:W-:-:S13]  /*0500*/  ISETP.NE.AND P0, PT, R2, RZ, PT ;  /* 0x000000ff0200720c */ /* 0x002fda0003f05270 */
[----:B------:R-:W-:Y:S05]  /*0510*/  @P0 BRA `(.L_x_9) ;  /* 0x0000000000500947 */ /* 0x000fea0003800000 */
[----:B------:R-:W1:Y:S01]  /*0520*/  S2UR UR5, SR_CgaCtaId ;  /* 0x00000000000579c3 */ /* 0x000e620000008800 */
[----:B------:R-:W-:Y:S01]  /*0530*/  UMOV UR7, 0x400 ;  /* 0x0000040000077882 */ /* 0x000fe20000000000 */
[----:B------:R-:W-:Y:S01]  /*0540*/  UMOV UR4, 0x1 ;  /* 0x0000000100047882 */ /* 0x000fe20000000000 */
[----:B------:R-:W-:Y:S01]  /*0550*/  ELECT P0, URZ, PT ;  /* 0x0000000000ff782f */ /* 0x000fe20003800000 */
[----:B------:R-:W-:-:S04]  /*0560*/  UIADD3 UR10, UPT, UPT, -UR4, 0x100000, URZ ;  /* 0x00100000040a7890 */ /* 0x000fc8000fffe1ff */
[----:B------:R-:W-:Y:S02]  /*0570*/  USHF.L.U32 UR11, UR10, 0xb, URZ ;  /* 0x0000000b0a0b7899 */ /* 0x000fe400080006ff */
[----:B------:R-:W-:Y:S02]  /*0580*/  USHF.L.U32 UR10, UR10, 0x1, URZ ;  /* 0x000000010a0a7899 */ /* 0x000fe400080006ff */
[----:B-1----:R-:W-:Y:S01]  /*0590*/  ULEA UR5, UR5, UR7, 0x18 ;  /* 0x0000000705057291 */ /* 0x002fe2000f8ec0ff */
[----:B------:R-:W1:Y:S11]  /*05a0*/  FENCE.VIEW.ASYNC.S ;  /* 0x00000000000073c6 */ /* 0x000e760000000000 */
[----:B-1----:R1:W2:Y:S01]  /*05b0*/  SYNCS.EXCH.64 URZ, [UR5], UR10 ;  /* 0x0000000a05ff75b2 */ /* 0x0022a20008000100 */
[----:B------:R1:W3:Y:S01]  /*05c0*/  SYNCS.EXCH.64 URZ, [UR5+0x28], UR10 ;  /* 0x0000280a05ff75b2 */ /* 0x0002e20008000100 */
[----:B------:R1:W4:Y:S01]  /*05d0*/  SYNCS.EXCH.64 URZ, [UR5+0x8], UR10 ;  /* 0x0000080a05ff75b2 */ /* 0x0003220008000100 */
[----:B------:R1:W1:Y:S01]  /*05e0*/  SYNCS.EXCH.64 URZ, [UR5+0x30], UR10 ;  /* 0x0000300a05ff75b2 */ /* 0x0002620008000100 */
[----:B------:R1:W1:Y:S01]  /*05f0*/  SYNCS.EXCH.64 URZ, [UR5+0x10], UR10 ;  /* 0x0000100a05ff75b2 */ /* 0x0002620008000100 */
[----:B------:R1:W1:Y:S01]  /*0600*/  SYNCS.EXCH.64 URZ, [UR5+0x38], UR10 ;  /* 0x0000380a05ff75b2 */ /* 0x0002620008000100 */
[----:B------:R1:W1:Y:S01]  /*0610*/  SYNCS.EXCH.64 URZ, [UR5+0x18], UR10 ;  /* 0x0000180a05ff75b2 */ /* 0x0002620008000100 */
[----:B------:R1:W1:Y:S01]  /*0620*/  SYNCS.EXCH.64 URZ, [UR5+0x40], UR10 ;  /* 0x0000400a05ff75b2 */ /* 0x0002620008000100 */
[----:B------:R1:W1:Y:S01]  /*0630*/  SYNCS.EXCH.64 URZ, [UR5+0x20], UR10 ;  /* 0x0000200a05ff75b2 */ /* 0x0002620008000100 */
[----:B------:R1:W1:Y:S01]  /*0640*/  SYNCS.EXCH.64 URZ, [UR5+0x48], UR10 ;  /* 0x0000480a05ff75b2 */ /* 0x0002620008000100 */
[----:B------:R-:W-:Y:S01]  /*0650*/  NOP ;  /* 0x0000000000007918 */ /* 0x000fe20000000000 */
.L_x_9:
[----:B------:R-:W2:Y:S01]  /*0660*/  SHFL.IDX PT, R2, R92, RZ, 0x1f ;  /* 0x00001fff5c027589 */ /* 0x000ea200000e0000 */
[----:B------:R-:W-:Y:S01]  /*0670*/  NOP ;  /* 0x0000000000007918 */ /* 0x000fe20000000000 */
[----:B--2---:R-:W-:-:S13]  /*0680*/  ISETP.NE.AND P0, PT, R2, 0x1, PT ;  /* 0x000000010200780c */ /* 0x004fda0003f05270 */
[----:B------:R-:W-:Y:S05]  /*0690*/  @P0 BRA `(.L_x_10) ;  /* 0x0000000000580947 */ /* 0x000fea0003800000 */
[----:B------:R-:W2:Y:S01]  /*06a0*/  S2UR UR7, SR_CgaCtaId ;  /* 0x00000000000779c3 */ /* 0x000ea20000008800 */
[----:B------:R-:W-:Y:S01]  /*06b0*/  UMOV UR9, 0x400 ;  /* 0x0000040000097882 */ /* 0x000fe20000000000 */
[----:B-1----:R-:W-:Y:S01]  /*06c0*/  UMOV UR5, 0x20 ;  /* 0x0000002000057882 */ /* 0x002fe20000000000 */
[----:B------:R-:W-:Y:S01]  /*06d0*/  UMOV UR4, 0x80 ;  /* 0x0000008000047882 */ /* 0x000fe20000000000 */
[----:B------:R-:W-:-:S04]  /*06e0*/  UIADD3 UR10, UPT, UPT, -UR5, 0x100000, URZ ;  /* 0x00100000050a7890 */ /* 0x000fc8000fffe1ff */
[----:B------:R-:W-:Y:S02]  /*06f0*/  USHF.L.U32 UR11, UR10, 0xb, URZ ;  /* 0x0000000b0a0b7899 */ /* 0x000fe400080006ff */
[----:B------:R-:W-:Y:S02]  /*0700*/  USHF.L.U32 UR10, UR10, 0x1, URZ ;  /* 0x000000010a0a7899 */ /* 0x000fe400080006ff */
[----:B------:R-:W-:-:S04]  /*0710*/  UIADD3 UR4, UPT, UPT, -UR4, 0x100000, URZ ;  /* 0x0010000004047890 */ /* 0x000fc8000fffe1ff */
[----:B------:R-:W-:Y:S02]  /*0720*/  USHF.L.U32 UR5, UR4, 0xb, URZ ;  /* 0x0000000b04057899 */ /* 0x000fe400080006ff */
[----:B------:R-:W-:Y:S01]  /*0730*/  USHF.L.U32 UR4, UR4, 0x1, URZ ;  /* 0x0000000104047899 */ /* 0x000fe200080006ff */
[----:B------:R-:W-:Y:S01]  /*0740*/  ELECT P0, URZ, PT ;  /* 0x0000000000ff782f */ /* 0x000fe20003800000 */
[----:B--2---:R-:W-:Y:S01]  /*0750*/  ULEA UR7, UR7, UR9, 0x18 ;  /* 0x0000000907077291 */ /* 0x004fe2000f8ec0ff */
[----:B------:R-:W1:Y:S11]  /*0760*/  FENCE.VIEW.ASYNC.S ;  /* 0x00000000000073c6 */ /* 0x000e760000000000 */
[----:B-1----:R2:W1:Y:S01]  /*0770*/  SYNCS.EXCH.64 URZ, [UR7+0x50], UR10 ;  /* 0x0000500a07ff75b2 */ /* 0x0024620008000100 */
[----:B------:R2:W1:Y:S01]  /*0780*/  SYNCS.EXCH.64 URZ, [UR7+0x70], UR4 ;  /* 0x0000700407ff75b2 */ /* 0x0004620008000100 */
[----:B------:R2:W1:Y:S01]  /*0790*/  SYNCS.EXCH.64 URZ, [UR7+0x58], UR10 ;  /* 0x0000580a07ff75b2 */ /* 0x0004620008000100 */
[----:B------:R2:W1:Y:S01]  /*07a0*/  SYNCS.EXCH.64 URZ, [UR7+0x78], UR4 ;  /* 0x0000780407ff75b2 */ /* 0x0004620008000100 */
[----:B------:R2:W1:Y:S01]  /*07b0*/  SYNCS.EXCH.64 URZ, [UR7+0x60], UR10 ;  /* 0x0000600a07ff75b2 */ /* 0x0004620008000100 */
[----:B------:R2:W1:Y:S01]  /*07c0*/  SYNCS.EXCH.64 URZ, [UR7+0x80], UR4 ;  /* 0x0000800407ff75b2 */ /* 0x0004620008000100 */
[----:B------:R2:W1:Y:S01]  /*07d0*/  SYNCS.EXCH.64 URZ, [UR7+0x68], UR10 ;  /* 0x0000680a07ff75b2 */ /* 0x0004620008000100 */
[----:B------:R2:W1:Y:S02]  /*07e0*/  SYNCS.EXCH.64 URZ, [UR7+0x88], UR4 ;  /* 0x0000880407ff75b2 */ /* 0x0004640008000100 */
[----:B--2---:R-:W-:Y:S01]  /*07f0*/  NOP ;  /* 0x0000000000007918 */ /* 0x004fe20000000000 */
.L_x_10:
[----:B------:R-:W2:Y:S01]  /*0800*/  SHFL.IDX PT, R2, R92, RZ, 0x1f ;  /* 0x00001fff5c027589 */ /* 0x000ea200000e0000 */
[----:B------:R-:W-:Y:S01]  /*0810*/  NOP ;  /* 0x0000000000007918 */ /* 0x000fe20000000000 */
[----:B--2---:R-:W-:-:S13]  /*0820*/  ISETP.NE.AND P0, PT, R2, 0x3, PT ;  /* 0x000000030200780c */ /* 0x004fda0003f05270 */
[----:B------:R-:W-:Y:S05]  /*0830*/  @P0 BRA `(.L_x_11) ;  /* 0x0000000000300947 */ /* 0x000fea0003800000 */
[----:B-1----:R-:W1:Y:S01]  /*0840*/  S2UR UR5, SR_CgaCtaId ;  /* 0x00000000000579c3 */ /* 0x002e620000008800 */
        /* <DEDUP_REMOVED lines=8> */
[----:B-1----:R2:W1:Y:S01]  /*08d0*/  SYNCS.EXCH.64 URZ, [UR5+0x90], UR10 ;  /* 0x0000900a05ff75b2 */ /* 0x0024620008000100 */
[----:B------:R2:W1:Y:S02]  /*08e0*/  SYNCS.EXCH.64 URZ, [UR5+0x98], UR10 ;  /* 0x0000980a05ff75b2 */ /* 0x0004640008000100 */
[----:B--2---:R-:W-:Y:S01]  /*08f0*/  NOP ;  /* 0x0000000000007918 */ /* 0x004fe20000000000 */
.L_x_11:
[----:B------:R-:W2:Y:S01]  /*0900*/  SHFL.IDX PT, R2, R92, RZ, 0x1f ;  /* 0x00001fff5c027589 */ /* 0x000ea200000e0000 */
[----:B------:R-:W-:Y:S01]  /*0910*/  NOP ;  /* 0x0000000000007918 */ /* 0x000fe20000000000 */
[----:B--2---:R-:W-:-:S13]  /*0920*/  ISETP.NE.AND P0, PT, R2, 0x4, PT ;  /* 0x000000040200780c */ /* 0x004fda0003f05270 */
[----:B------:R-:W-:Y:S05]  /*0930*/  @P0 BRA `(.L_x_12) ;  /* 0x00000000004c0947 */ /* 0x000fea0003800000 */
[----:B-1----:R-:W1:Y:S01]  /*0940*/  S2UR UR5, SR_CgaCtaId ;  /* 0x00000000000579c3 */ /* 0x002e620000008800 */
[----:B------:R-:W-:Y:S01]  /*0950*/  UMOV UR9, 0x100 ;  /* 0x0000010000097882 */ /* 0x000fe20000000000 */
[----:B------:R-:W-:Y:S01]  /*0960*/  UMOV UR7, 0x400 ;  /* 0x0000040000077882 */ /* 0x000fe20000000000 */
[----:B------:R-:W-:Y:S01]  /*0970*/  USEL UR9, UR9, 0xe0, UP2 ;  /* 0x000000e009097887 */ /* 0x000fe20009000000 */
[----:B------:R-:W-:Y:S01]  /*0980*/  UMOV UR4, 0x1 ;  /* 0x0000000100047882 */ /* 0x000fe20000000000 */
[----:B------:R-:W-:Y:S01]  /*0990*/  ELECT P0, URZ, PT ;  /* 0x0000000000ff782f */ /* 0x000fe20003800000 */
[----:B------:R-:W-:-:S04]  /*09a0*/  UIADD3 UR10, UPT, UPT, -UR4, 0x100000, URZ ;  /* 0x00100000040a7890 */ /* 0x000fc8000fffe1ff */
[----:B------:R-:W-:Y:S02]  /*09b0*/  USHF.L.U32 UR11, UR10, 0xb, URZ ;  /* 0x0000000b0a0b7899 */ /* 0x000fe400080006ff */
[----:B------:R-:W-:Y:S02]  /*09c0*/  USHF.L.U32 UR10, UR10, 0x1, URZ ;  /* 0x000000010a0a7899 */ /* 0x000fe400080006ff */
[----:B------:R-:W-:-:S04]  /*09d0*/  UIADD3 UR12, UPT, UPT, -UR9, 0x100000, URZ ;  /* 0x00100000090c7890 */ /* 0x000fc8000fffe1ff */
[----:B------:R-:W-:Y:S02]  /*09e0*/  USHF.L.U32 UR13, UR12, 0xb, URZ ;  /* 0x0000000b0c0d7899 */ /* 0x000fe400080006ff */
[----:B------:R-:W-:Y:S02]  /*09f0*/  USHF.L.U32 UR12, UR12, 0x1, URZ ;  /* 0x000000010c0c7899 */ /* 0x000fe400080006ff */
[----:B-1----:R-:W-:Y:S01]  /*0a00*/  ULEA UR5, UR5, UR7, 0x18 ;  /* 0x0000000705057291 */ /* 0x002fe2000f8ec0ff */
[----:B------:R-:W1:Y:S11]  /*0a10*/  FENCE.VIEW.ASYNC.S ;  /* 0x00000000000073c6 */ /* 0x000e760000000000 */
[----:B-1----:R2:W1:Y:S01]  /*0a20*/  SYNCS.EXCH.64 URZ, [UR5+0xa0], UR10 ;  /* 0x0000a00a05ff75b2 */ /* 0x0024620008000100 */
[----:B------:R2:W1:Y:S01]  /*0a30*/  SYNCS.EXCH.64 URZ, [UR5+0xb0], UR12 ;  /* 0x0000b00c05ff75b2 */ /* 0x0004620008000100 */
[----:B------:R2:W1:Y:S01]  /*0a40*/  SYNCS.EXCH.64 URZ, [UR5+0xa8], UR10 ;  /* 0x0000a80a05ff75b2 */ /* 0x0004620008000100 */
[----:B------:R2:W1:Y:S02]  /*0a50*/  SYNCS.EXCH.64 URZ, [UR5+0xb8], UR12 ;  /* 0x0000b80c05ff75b2 */ /* 0x0004640008000100 */
[----:B--2---:R-:W-:Y:S01]  /*0a60*/  NOP ;  /* 0x0000000000007918 */ /* 0x004fe20000000000 */
.L_x_12:
        /* <DEDUP_REMOVED lines=26> */
.L_x_13:
        /* <DEDUP_REMOVED lines=18> */
.L_x_14:
[----:B-1----:R-:W1:Y:S01]  /*0d30*/  S2UR UR5, SR_CTAID.X ;  /* 0x00000000000579c3 */ /* 0x002e620000002500 */
[----:B------:R-:W-:-:S05]  /*0d40*/  CS2R.32 R87, SR_CgaSize ;  /* 0x0000000000577805 */ /* 0x000fca0000008a00 */
[----:B------:R-:W-:-:S05]  /*0d50*/  IMAD R87, R87, -0xa0, RZ ;  /* 0xffffff6057577824 */ /* 0x000fca00078e02ff */
[----:B------:R-:W-:-:S14]  /*0d60*/  R2UR UR9, R87 ;  /* 0x00000000570972ca */ /* 0x000fdc00000e0000 */
[----:B------:R-:W2:Y:S01]  /*0d70*/  LDCU UR9, c[0x0][UR9+0x2b0] ;  /* 0x00005600090977ac */ /* 0x000ea20008000800 */
[----:B------:R-:W-:Y:S01]  /*0d80*/  NOP ;  /* 0x0000000000007918 */ /* 0x000fe20000000000 */
[----:B------:R-:W-:-:S05]  /*0d90*/  CS2R.32 R87, SR_CgaSize ;  /* 0x0000000000577805 */ /* 0x000fca0000008a00 */
[----:B------:R-:W-:-:S05]  /*0da0*/  IMAD R87, R87, -0xa0, RZ ;  /* 0xffffff6057577824 */ /* 0x000fca00078e02ff */
[----:B------:R-:W-:-:S14]  /*0db0*/  R2UR UR7, R87 ;  /* 0x00000000570772ca */ /* 0x000fdc00000e0000 */
[----:B------:R-:W3:Y:S01]  /*0dc0*/  LDCU UR7, c[0x0][UR7+0x2b4] ;  /* 0x00005680070777ac */ /* 0x000ee20008000800 */
[----:B------:R-:W4:Y:S08]  /*0dd0*/  S2UR UR4, SR_CTAID.Y ;  /* 0x00000000000479c3 */ /* 0x000f300000002600 */
[----:B------:R-:W3:Y:S01]  /*0de0*/  LDC R10, c[0x0][0xb24] ;  /* 0x0002c900ff0a7b82 */ /* 0x000ee20000000800 */
[----:B-1----:R-:W-:-:S02]  /*0df0*/  I2FP.F32.U32 R87, UR5 ;  /* 0x0000000500577c45 */ /* 0x002fc40008201000 */
[----:B------:R-:W-:-:S05]  /*0e00*/  CS2R.32 R3, SR_CgaSize ;  /* 0x0000000000037805 */ /* 0x000fca0000008a00 */
[----:B------:R-:W-:-:S06]  /*0e10*/  IMAD R3, R3, -0xa0, RZ ;  /* 0xffffff6003037824 */ /* 0x000fcc00078e02ff */
[----:B------:R-:W1:Y:S01]  /*0e20*/  LDC R3, c[0x0][R3+0x2a0] ;  /* 0x0000a80003037b82 */ /* 0x000e620000000800 */
[----:B------:R-:W-:Y:S01]  /*0e30*/  MOV R15, UR5 ;  /* 0x00000005000f7c02 */ /* 0x000fe20008000f00 */
[----:B--2---:R-:W-:Y:S01]  /*0e40*/  FMUL R87, R87, UR9 ;  /* 0x0000000957577c20 */ /* 0x004fe20008400000 */
[----:B----4-:R-:W-:Y:S02]  /*0e50*/  I2FP.F32.U32 R86, UR4 ;  /* 0x0000000400567c45 */ /* 0x010fe40008201000 */
[----:B------:R-:W-:-:S05]  /*0e60*/  CS2R.32 R2, SR_CgaSize ;  /* 0x0000000000027805 */ /* 0x000fca0000008a00 */
[----:B------:R-:W-:-:S06]  /*0e70*/  IMAD R2, R2, -0xa0, RZ ;  /* 0xffffff6002027824 */ /* 0x000fcc00078e02ff */
[----:B------:R-:W2:Y:S01]  /*0e80*/  LDC R2, c[0x0][R2+0x2a4] ;  /* 0x0000a90002027b82 */ /* 0x000ea20000000800 */
[----:B------:R-:W-:Y:S01]  /*0e90*/  MOV R14, UR4 ;  /* 0x00000004000e7c02 */ /* 0x000fe20008000f00 */
[----:B------:R-:W4:Y:S01]  /*0ea0*/  F2I.U32.TRUNC.NTZ R87, R87 ;  /* 0x0000005700577305 */ /* 0x000f22000020f000 */
[----:B---3--:R-:W-:-:S05]  /*0eb0*/  FMUL R86, R86, UR7 ;  /* 0x0000000756567c20 */ /* 0x008fca0008400000 */
[----:B------:R-:W-:Y:S01]  /*0ec0*/  BAR.SYNC.DEFER_BLOCKING 0x0 ;  /* 0x0000000000007b1d */ /* 0x000fe20000010000 */
[----:B------:R-:W-:-:S05]  /*0ed0*/  ISETP.GE.AND P0, PT, R10, 0x1, PT ;  /* 0x000000010a00780c */ /* 0x000fca0003f06270 */
[----:B------:R-:W3:Y:S02]  /*0ee0*/  F2I.U32.TRUNC.NTZ R86, R86 ;  /* 0x0000005600567305 */ /* 0x000ee4000020f000 */
[----:B------:R-:W2:Y:S01]  /*0ef0*/  S2UR UR36, SR_CTAID.Z ;  /* 0x00000000002479c3 */ /* 0x000ea20000002700 */
[----:B----4-:R-:W-:-:S05]  /*0f00*/  IADD3 R87, PT, PT, -R87, RZ, RZ ;  /* 0x000000ff57577210 */ /* 0x010fca0007ffe1ff */
[----:B-1----:R-:W-:Y:S01]  /*0f10*/  IMAD R87, R3, R87, UR5 ;  /* 0x0000000503577e24 */ /* 0x002fe2000f8e0257 */
[----:B---3--:R-:W-:-:S05]  /*0f20*/  IADD3 R86, PT, PT, -R86, RZ, RZ ;  /* 0x000000ff56567210 */ /* 0x008fca0007ffe1ff */
[----:B--2---:R-:W-:Y:S01]  /*0f30*/  IMAD R86, R2, R86, UR4 ;  /* 0x0000000402567e24 */ /* 0x004fe2000f8e0256 */
[----:B------:R-:W-:Y:S06]  /*0f40*/  @!P0 BRA `(.L_x_15) ;  /* 0x0000000000b88947 */ /* 0x000fec0003800000 */
[----:B------:R-:W1:Y:S01]  /*0f50*/  LDC.64 R4, c[0x0][0xb18] ;  /* 0x0002c600ff047b82 */ /* 0x000e620000000a00 */
[----:B------:R-:W-:-:S07]  /*0f60*/  ISETP.NE.AND P0, PT, R10, 0x1, PT ;  /* 0x000000010a00780c */ /* 0x000fce0003f05270 */
[----:B------:R-:W2:Y:S08]  /*0f70*/  LDC R9, c[0x0][0xb0c] ;  /* 0x0002c300ff097b82 */ /* 0x000eb00000000800 */
[----:B------:R-:W3:Y:S08]  /*0f80*/  LDC R12, c[0x0][0x370] ;  /* 0x0000dc00ff0c7b82 */ /* 0x000ef00000000800 */
[----:B------:R-:W4:Y:S01]  /*0f90*/  LDC R11, c[0x0][0x374] ;  /* 0x0000dd00ff0b7b82 */ /* 0x000f220000000800 */
[----:B-1----:R-:W-:-:S07]  /*0fa0*/  ISETP.NE.AND P1, PT, R4, 0x1, PT ;  /* 0x000000010400780c */ /* 0x002fce0003f25270 */
[----:B------:R-:W3:Y:S01]  /*0fb0*/  LDC.64 R6, c[0x0][0xb10] ;  /* 0x0002c400ff067b82 */ /* 0x000ee20000000a00 */
[----:B--2---:R-:W-:-:S07]  /*0fc0*/  ISETP.NE.AND P2, PT, R9, 0x1, PT ;  /* 0x000000010900780c */ /* 0x004fce0003f45270 */
[----:B------:R-:W1:Y:S08]  /*0fd0*/  LDC R8, c[0x0][0xb20] ;  /* 0x0002c800ff087b82 */ /* 0x000e700000000800 */
[----:B------:R-:W2:Y:S01]  /*0fe0*/  LDC.64 R2, c[0x0][0xb28] ;  /* 0x0002ca00ff027b82 */ /* 0x000ea20000000a00 */
[----:B----4-:R-:W-:-:S04]  /*0ff0*/  IMAD.HI.U32 R13, R11, R5, RZ ;  /* 0x000000050b0d7227 */ /* 0x010fc800078e00ff */
[----:B------:R-:W-:-:S04]  /*1000*/  IMAD.HI.U32 R5, R14, R5, RZ ;  /* 0x000000050e057227 */ /* 0x000fc800078e00ff */
[----:B---3--:R-:W-:-:S05]  /*1010*/  IMAD.HI.U32 R16, R12, R6, RZ ;  /* 0x000000060c107227 */ /* 0x008fca00078e00ff */
[-C--:B------:R-:W-:Y:S01]  /*1020*/  @P2 SHF.R.U32.HI R12, RZ, R7.reuse, R16 ;  /* 0x00000007ff0c2219 */ /* 0x080fe20000011610 */
[----:B------:R-:W-:Y:S01]  /*1030*/  IMAD.HI.U32 R16, R15, R6, RZ ;  /* 0x000000060f107227 */ /* 0x000fe200078e00ff */
[-C--:B-1----:R-:W-:Y:S02]  /*1040*/  @P1 SHF.R.U32.HI R11, RZ, R8.reuse, R13 ;  /* 0x00000008ff0b1219 */ /* 0x082fe4000001160d */
[----:B------:R-:W-:Y:S02]  /*1050*/  SHF.R.U32.HI R5, RZ, R8, R5 ;  /* 0x00000008ff057219 */ /* 0x000fe40000011605 */
[----:B------:R-:W-:Y:S02]  /*1060*/  SHF.R.U32.HI R16, RZ, R7, R16 ;  /* 0x00000007ff107219 */ /* 0x000fe40000011610 */
[----:B------:R-:W-:Y:S01]  /*1070*/  SEL R5, R14, R5, !P1 ;  /* 0x000000050e057207 */ /* 0x000fe20004800000 */
[----:B--2---:R-:W-:Y:S01]  /*1080*/  IMAD.HI.U32 R13, R11, R2, RZ ;  /* 0x000000020b0d7227 */ /* 0x004fe200078e00ff */
[----:B------:R-:W-:-:S03]  /*1090*/  SEL R16, R15, R16, !P2 ;  /* 0x000000100f107207 */ /* 0x000fc60005000000 */
[----:B------:R-:W-:Y:S01]  /*10a0*/  IMAD.HI.U32 R6, R12, R2, RZ ;  /* 0x000000020c067227 */ /* 0x000fe200078e00ff */
[----:B------:R-:W-:-:S04]  /*10b0*/  @P0 SHF.R.U32.HI R11, RZ, R3, R13 ;  /* 0x00000003ff0b0219 */ /* 0x000fc8000001160d */
[----:B------:R-:W-:Y:S01]  /*10c0*/  @P0 SHF.R.U32.HI R12, RZ, R3, R6 ;  /* 0x00000003ff0c0219 */ /* 0x000fe20000011606 */
[----:B------:R-:W-:-:S04]  /*10d0*/  IMAD R11, R11, R10, RZ ;  /* 0x0000000a0b0b7224 */ /* 0x000fc800078e02ff */
[----:B------:R-:W-:Y:S01]  /*10e0*/  IMAD R6, R12, R10, RZ ;  /* 0x0000000a0c067224 */ /* 0x000fe200078e02ff */
[----:B------:R-:W-:-:S04]  /*10f0*/  ISETP.GE.AND P1, PT, R5, R11, PT ;  /* 0x0000000b0500720c */ /* 0x000fc80003f26270 */
[----:B------:R-:W-:Y:S01]  /*1100*/  ISETP.GE.OR P1, PT, R16, R6, P1 ;  /* 0x000000061000720c */ /* 0x000fe20000f26670 */
[----:B------:R-:W-:-:S05]  /*1110*/  IMAD.HI.U32 R6, R5, R2, RZ ;  /* 0x0000000205067227 */ /* 0x000fca00078e00ff */
[----:B------:R-:W-:-:S04]  /*1120*/  SHF.R.U32.HI R6, RZ, R3, R6 ;  /* 0x00000003ff067219 */ /* 0x000fc80000011606 */
[----:B------:R-:W-:-:S03]  /*1130*/  SEL R6, R5, R6, !P0 ;  /* 0x0000000605067207 */ /* 0x000fc60004000000 */
[----:B------:R-:W-:Y:S01]  /*1140*/  @!P1 IMAD.HI.U32 R7, R16, R2, RZ ;  /* 0x0000000210079227 */ /* 0x000fe200078e00ff */
[----:B------:R-:W-:-:S04]  /*1150*/  IADD3 R2, PT, PT, -R6, RZ, RZ ;  /* 0x000000ff06027210 */ /* 0x000fc80007ffe1ff */
[----:B------:R-:W-:Y:S01]  /*1160*/  @!P1 SHF.R.U32.HI R3, RZ, R3, R7 ;  /* 0x00000003ff039219 */ /* 0x000fe20000011607 */
[----:B------:R-:W-:Y:S01]  /*1170*/  IMAD R2, R10, R2, R5 ;  /* 0x000000020a027224 */ /* 0x000fe200078e0205 */
[----:B------:R-:W-:Y:S02]  /*1180*/  IADD3 R7, PT, PT, -R5, RZ, RZ ;  /* 0x000000ff05077210 */ /* 0x000fe40007ffe1ff */
[----:B------:R-:W-:-:S03]  /*1190*/  @!P1 SEL R3, R16, R3, !P0 ;  /* 0x0000000310039207 */ /* 0x000fc60004000000 */
[----:B------:R-:W-:Y:S02]  /*11a0*/  IMAD R7, R4, R7, R14 ;  /* 0x0000000704077224 */ /* 0x000fe400078e020e */
[--C-:B------:R-:W-:Y:S02]  /*11b0*/  @!P1 IMAD.IADD R6, R6, 0x1, -R3.reuse ;  /* 0x0000000106069824 */ /* 0x100fe400078e0a03 */
[----:B------:R-:W-:Y:S01]  /*11c0*/  @!P1 IMAD R3, R2, R12, R3 ;  /* 0x0000000c02039224 */ /* 0x000fe200078e0203 */
[----:B------:R-:W-:Y:S01]  /*11d0*/  IADD3 R2, PT, PT, -R16, RZ, RZ ;  /* 0x000000ff10027210 */ /* 0x000fe20007ffe1ff */
[----:B------:R-:W-:Y:S02]  /*11e0*/  @!P1 IMAD R5, R6, R10, R16 ;  /* 0x0000000a06059224 */ /* 0x000fe400078e0210 */
[----:B------:R-:W-:Y:S02]  /*11f0*/  @!P1 IMAD.MOV.U32 R16, RZ, RZ, R3 ;  /* 0x000000ffff109224 */ /* 0x000fe400078e0003 */
[----:B------:R-:W-:-:S02]  /*1200*/  IMAD R2, R9, R2, R15 ;  /* 0x0000000209027224 */ /* 0x000fc400078e020f */
[----:B------:R-:W-:Y:S02]  /*1210*/  IMAD R14, R5, R4, R7 ;  /* 0x00000004050e7224 */ /* 0x000fe400078e0207 */
[----:B------:R-:W-:Y:S02]  /*1220*/  IMAD R15, R16, R9, R2 ;  /* 0x00000009100f7224 */ /* 0x000fe400078e0202 */
.L_x_15:
[----:B------:R-:W1:Y:S01]  /*1230*/  LDCU UR4, c[0x0][0xb30] ;  /* 0x00016600ff0477ac */ /* 0x000e620008000800 */
[----:B------:R-:W2:Y:S08]  /*1240*/  S2UR UR37, SR_CgaCtaId ;  /* 0x00000000002579c3 */ /* 0x000eb00000008800 */
[----:B------:R-:W3:Y:S01]  /*1250*/  LDC R40, c[0x0][0xb24] ;  /* 0x0002c900ff287b82 */ /* 0x000ee20000000800 */
[----:B-1----:R-:W-:-:S09]  /*1260*/  UISETP.NE.AND UP1, UPT, UR4, 0x1, UPT ;  /* 0x000000010400788c */ /* 0x002fd2000bf25270 */
[----:B--2---:R-:W-:Y:S05]  /*1270*/  BRA.U UP1, `(.L_x_16) ;  /* 0x0000000101407547 */ /* 0x004fea000b800000 */
[----:B------:R-:W1:Y:S08]  /*1280*/  LDC.64 R4, c[0x0][0xb10] ;  /* 0x0002c400ff047b82 */ /* 0x000e700000000a00 */
[----:B------:R-:W2:Y:S08]  /*1290*/  LDC.64 R2, c[0x0][0xb18] ;  /* 0x0002c600ff027b82 */ /* 0x000eb00000000a00 */
[----:B------:R-:W4:Y:S08]  /*12a0*/  LDC R6, c[0x0][0xb20] ;  /* 0x0002c800ff067b82 */ /* 0x000f300000000800 */
[----:B------:R-:W3:Y:S01]  /*12b0*/  LDC R7, c[0x0][0xb0c] ;  /* 0x0002c300ff077b82 */ /* 0x000ee20000000800 */
[----:B-1----:R-:W-:-:S05]  /*12c0*/  IMAD.HI.U32 R4, R15, R4, RZ ;  /* 0x000000040f047227 */ /* 0x002fca00078e00ff */
[----:B------:R-:W-:Y:S01]  /*12d0*/  SHF.R.U32.HI R4, RZ, R5, R4 ;  /* 0x00000005ff047219 */ /* 0x000fe20000011604 */
[----:B--2---:R-:W-:Y:S01]  /*12e0*/  IMAD.HI.U32 R3, R14, R3, RZ ;  /* 0x000000030e037227 */ /* 0x004fe200078e00ff */
[----:B------:R-:W-:-:S04]  /*12f0*/  ISETP.NE.AND P0, PT, R2, 0x1, PT ;  /* 0x000000010200780c */ /* 0x000fc80003f05270 */
[----:B----4-:R-:W-:-:S04]  /*1300*/  SHF.R.U32.HI R3, RZ, R6, R3 ;  /* 0x00000006ff037219 */ /* 0x010fc80000011603 */
[----:B------:R-:W-:Y:S02]  /*1310*/  SEL R3, R14, R3, !P0 ;  /* 0x000000030e037207 */ /* 0x000fe40004000000 */
[----:B---3--:R-:W-:-:S04]  /*1320*/  ISETP.NE.AND P1, PT, R7, 0x1, PT ;  /* 0x000000010700780c */ /* 0x008fc80003f25270 */
[----:B------:R-:W-:-:S05]  /*1330*/  SEL R4, R15, R4, !P1 ;  /* 0x000000040f047207 */ /* 0x000fca0004800000 */
[----:B------:R-:W-:Y:S02]  /*1340*/  IMAD.IADD R5, R3, 0x1, -R4 ;  /* 0x0000000103057824 */ /* 0x000fe400078e0a04 */
[----:B------:R-:W-:Y:S02]  /*1350*/  IMAD.IADD R3, R4, 0x1, -R3 ;  /* 0x0000000104037824 */ /* 0x000fe400078e0a03 */
[----:B------:R-:W-:Y:S02]  /*1360*/  IMAD R15, R5, R7, R15 ;  /* 0x00000007050f7224 */ /* 0x000fe400078e020f */
[----:B------:R-:W-:-:S07]  /*1370*/  IMAD R14, R3, R2, R14 ;  /* 0x00000002030e7224 */ /* 0x000fce00078e020e */
.L_x_16:
[----:B------:R-:W-:Y:S01]  /*1380*/  BAR.SYNC.DEFER_BLOCKING 0x0 ;  /* 0x0000000000007b1d */ /* 0x000fe20000010000 */
[----:B------:R-:W-:Y:S01]  /*1390*/  UISETP.NE.AND UP1, UPT, UR8, 0x2, UPT ;  /* 0x000000020800788c */ /* 0x000fe2000bf25270 */
[----:B------:R-:W-:Y:S02]  /*13a0*/  ISETP.NE.OR P5, PT, R0, 0x2, !P5 ;  /* 0x000000020000780c */ /* 0x000fe40006fa5670 */
[----:B------:R-:W-:-:S06]  /*13b0*/  LOP3.LUT R2, R101, 0x1f, RZ, 0xc0, !PT ;  /* 0x0000001f65027812 */ /* 0x000fcc00078ec0ff */
[----:B------:R-:W-:Y:S05]  /*13c0*/  BRA.U UP1, `(.L_x_17) ;  /* 0x0000001101787547 */ /* 0x000fea000b800000 */
[----:B------:R-:W1:Y:S01]  /*13d0*/  LDCU UR13, c[0x0][0x38c] ;  /* 0x00007180ff0d77ac */ /* 0x000e620008000800 */
[----:B------:R-:W2:Y:S01]  /*13e0*/  LDC R8, c[0x0][0x370] ;  /* 0x0000dc00ff087b82 */ /* 0x000ea20000000800 */
[----:B------:R-:W-:Y:S01]  /*13f0*/  PLOP3.LUT P1, PT, PT, PT, UP2, 0x80, 0x8 ;  /* 0x000000000008781c */ /* 0x000fe20003f2f028 */
[----:B------:R-:W-:Y:S01]  /*1400*/  IMAD.MOV.U32 R17, RZ, RZ, 0x1 ;  /* 0x00000001ff117424 */ /* 0x000fe200078e00ff */
[----:B------:R-:W-:Y:S01]  /*1410*/  ISETP.EQ.OR P4, PT, R2, RZ, P5 ;  /* 0x000000ff0200720c */ /* 0x000fe20002f82670 */
[----:B------:R-:W-:Y:S01]  /*1420*/  IMAD.MOV.U32 R16, RZ, RZ, RZ ;  /* 0x000000ffff107224 */ /* 0x000fe200078e00ff */
[----:B------:R-:W-:Y:S02]  /*1430*/  PLOP3.LUT P1, PT, P1, PT, PT, 0x8, 0x80 ;  /* 0x000000000080781c */ /* 0x000fe40000f2e170 */
[----:B------:R-:W-:Y:S01]  /*1440*/  CS2R R12, SRZ ;  /* 0x00000000000c7805 */ /* 0x000fe2000001ff00 */
[----:B------:R-:W-:Y:S01]  /*1450*/  IMAD.MOV.U32 R11, RZ, RZ, 0x1 ;  /* 0x00000001ff0b7424 */ /* 0x000fe200078e00ff */
[----:B------:R-:W4:Y:S01]  /*1460*/  LDC R0, c[0x0][0x374] ;  /* 0x0000dd00ff007b82 */ /* 0x000f220000000800 */
[----:B------:R-:W2:Y:S01]  /*1470*/  LDCU.64 UR22, c[0x0][0x348] ;  /* 0x00006900ff1677ac */ /* 0x000ea20008000a00 */
[----:B------:R-:W-:Y:S01]  /*1480*/  UMOV UR6, URZ ;  /* 0x000000ff00067c82 */ /* 0x000fe20008000000 */
[----:B-1----:R-:W-:-:S04]  /*1490*/  UIADD3 UR5, UPT, UPT, UR13, 0x3f, URZ ;  /* 0x0000003f0d057890 */ /* 0x002fc8000fffe0ff */
[----:B------:R-:W-:-:S04]  /*14a0*/  USHF.R.S32.HI UR4, URZ, 0x1f, UR5 ;  /* 0x0000001fff047899 */ /* 0x000fc80008011405 */
[----:B------:R-:W-:-:S04]  /*14b0*/  ULEA.HI UR4, UR4, UR5, URZ, 0x6 ;  /* 0x0000000504047291 */ /* 0x000fc8000f8f30ff */
[----:B------:R-:W-:Y:S02]  /*14c0*/  USHF.R.S32.HI UR15, URZ, 0x6, UR4 ;  /* 0x00000006ff0f7899 */ /* 0x000fe40008011404 */
[----:B------:R-:W-:Y:S02]  /*14d0*/  UIADD3 UR4, UPT, UPT, UR13, -0x1, URZ ;  /* 0xffffffff0d047890 */ /* 0x000fe4000fffe0ff */
[----:B------:R-:W-:Y:S02]  /*14e0*/  UISETP.LT.U32.AND UP0, UPT, UR15, 0x5, UPT ;  /* 0x000000050f00788c */ /* 0x000fe4000bf01070 */
[----:B------:R-:W-:Y:S02]  /*14f0*/  UISETP.GE.U32.AND UP1, UPT, UR4, -0x7f, UPT ;  /* 0xffffff810400788c */ /* 0x000fe4000bf26070 */
[----:B------:R-:W-:Y:S02]  /*1500*/  USEL UR14, UR15, 0x5, UP0 ;  /* 0x000000050f0e7887 */ /* 0x000fe40008000000 */
[----:B------:R-:W-:-:S02]  /*1510*/  UIADD3 UR13, UPT, UPT, UR13, 0x7e, URZ ;  /* 0x0000007e0d0d7890 */ /* 0x000fc4000fffe0ff */
[----:B------:R-:W-:Y:S02]  /*1520*/  UIADD3 UR5, UPT, UPT, UR14, -0x1, URZ ;  /* 0xffffffff0e057890 */ /* 0x000fe4000fffe0ff */
[----:B------:R-:W-:-:S03]  /*1530*/  UIADD3 UR7, UPT, UPT, UR15, -UR14, URZ ;  /* 0x8000000e0f077290 */ /* 0x000fc6000fffe0ff */
[----:B------:R-:W-:-:S04]  /*1540*/  @UP1 UIADD3 UR5, UPT, UPT, UR14, URZ, URZ ;  /* 0x000000ff0e051290 */ /* 0x000fc8000fffe0ff */
[----:B--2---:R-:W-:-:S12]  /*1550*/  UIADD3 UR5, UPT, UPT, UR5, 0x1, URZ ;  /* 0x0000000105057890 */ /* 0x004fd8000fffe0ff */
.L_x_35:
[----:B------:R-:W-:Y:S01]  /*1560*/  UISETP.NE.AND UP0, UPT, UR37, URZ, UPT ;  /* 0x000000ff2500728c */ /* 0x000fe2000bf05270 */
[----:B------:R-:W1:Y:S08]  /*1570*/  S2UR UR37, SR_CgaCtaId ;  /* 0x00000000002579c3 */ /* 0x000e700000008800 */
[----:B------:R-:W-:Y:S05]  /*1580*/  BRA.U UP0, `(.L_x_18) ;  /* 0x0000000100347547 */ /* 0x000fea000b800000 */
[----:B------:R-:W2:Y:S01]  /*1590*/  S2R R2, SR_CgaCtaId ;  /* 0x0000000000027919 */ /* 0x000ea20000008800 */
[----:B------:R-:W-:-:S04]  /*15a0*/  MOV R3, 0x400 ;  /* 0x0000040000037802 */ /* 0x000fc80000000f00 */
[----:B--2---:R-:W-:Y:S02]  /*15b0*/  LEA R2, R2, R3, 0x18 ;  /* 0x0000000302027211 */ /* 0x004fe400078ec0ff */
[----:B------:R-:W-:-:S03]  /*15c0*/  SHF.L.U32 R3, R11, 0x1f, RZ ;  /* 0x0000001f0b037819 */ /* 0x000fc600000006ff */
[----:B------:R-:W-:-:S04]  /*15d0*/  IMAD R2, R12, 0x8, R2 ;  /* 0x000000080c027824 */ /* 0x000fc800078e0202 */
[----:B------:R-:W2:Y:S02]  /*15e0*/  SYNCS.PHASECHK.TRANS64.TRYWAIT P0, [R2+URZ+0x110], R3 ;  /* 0x00011003020075a7 */ /* 0x000ea400080011ff */
[----:B--2---:R-:W-:Y:S05]  /*15f0*/  @!P0 BRA `(.L_x_19) ;  /* 0x0000007400d08947 */ /* 0x004fea0003800000 */
.L_x_132:
[----:B------:R-:W-:Y:S01]  /*1600*/  VIADD R12, R12, 0x1 ;  /* 0x000000010c0c7836 */ /* 0x000fe20000000000 */
[----:B------:R2:W-:Y:S04]  /*1610*/  SYNCS.ARRIVE.TRANS64.A1T0 RZ, [R2+URZ+0x100], RZ ;  /* 0x000100ff02ff79a7 */ /* 0x0005e800081000ff */
[----:B------:R-:W-:-:S04]  /*1620*/  ISETP.NE.AND P0, PT, R12, 0x2, PT ;  /* 0x000000020c00780c */ /* 0x000fc80003f05270 */
[----:B------:R-:W-:Y:S02]  /*1630*/  SEL R12, R12, RZ, P0 ;  /* 0x000000ff0c0c7207 */ /* 0x000fe40000000000 */
[----:B--2---:R-:W-:-:S04]  /*1640*/  SEL R2, RZ, 0x1, P0 ;  /* 0x00000001ff027807 */ /* 0x004fc80000000000 */
[----:B------:R-:W-:-:S07]  /*1650*/  LOP3.LUT R11, R11, R2, RZ, 0x3c, !PT ;  /* 0x000000020b0b7212 */ /* 0x000fce00078e3cff */
.L_x_18:
[----:B------:R-:W-:Y:S01]  /*1660*/  UMOV UR4, 0x400 ;  /* 0x0000040000047882 */ /* 0x000fe20000000000 */
[----:B------:R-:W-:Y:S01]  /*1670*/  SHF.L.U32 R2, R17, 0x1f, RZ ;  /* 0x0000001f11027819 */ /* 0x000fe200000006ff */
[----:B-1----:R-:W-:Y:S01]  /*1680*/  ULEA UR4, UR37, UR4, 0x18 ;  /* 0x0000000425047291 */ /* 0x002fe2000f8ec0ff */
[----:B------:R-:W-:Y:S01]  /*1690*/  R2UR UR35, R15 ;  /* 0x000000000f2372ca */ /* 0x000fe200000e0000 */
[----:B------:R-:W-:Y:S01]  /*16a0*/  UISETP.GE.U32.AND UP0, UPT, UR13, 0x7f, UPT ;  /* 0x0000007f0d00788c */ /* 0x000fe2000bf06070 */
[----:B------:R-:W-:Y:S01]  /*16b0*/  R2UR UR11, R14 ;  /* 0x000000000e0b72ca */ /* 0x000fe200000e0000 */
[----:B------:R-:W-:Y:S01]  /*16c0*/  ULEA UR8, UR6, UR4, 0x3 ;  /* 0x0000000406087291 */ /* 0x000fe2000f8e18ff */
[----:B------:R-:W-:-:S08]  /*16d0*/  UMOV UR24, URZ ;  /* 0x000000ff00187c82 */ /* 0x000fd00008000000 */
[----:B------:R1:W2:Y:S01]  /*16e0*/  SYNCS.PHASECHK.TRANS64.TRYWAIT P0, [UR8+0x28], R2 ;  /* 0x00002802ff0075a7 */ /* 0x0002a20008001108 */
[----:B------:R-:W-:Y:S02]  /*16f0*/  USHF.L.U32 UR35, UR35, 0x7, URZ ;  /* 0x0000000723237899 */ /* 0x000fe400080006ff */
[----:B------:R-:W-:Y:S01]  /*1700*/  USHF.L.U32 UR11, UR11, 0x7, URZ ;  /* 0x000000070b0b7899 */ /* 0x000fe200080006ff */
[----:B------:R-:W-:Y:S11]  /*1710*/  BRA.U !UP0, `(.L_x_20) ;  /* 0x0000000108a47547 */ /* 0x000ff6000b800000 */
[----:B------:R-:W-:Y:S01]  /*1720*/  UMOV UR16, URZ ;  /* 0x000000ff00107c82 */ /* 0x000fe20008000000 */
[----:B------:R-:W-:-:S05]  /*1730*/  UMOV UR17, UR6 ;  /* 0x0000000600117c82 */ /* 0x000fca0008000000 */
.L_x_25:
[----:B-1----:R-:W-:Y:S01]  /*1740*/  ULEA UR33, UR17, UR4, 0x3 ;  /* 0x0000000411217291 */ /* 0x002fe2000f8e18ff */
[----:B--2---:R-:W-:Y:S01]  /*1750*/  @!P5 MOV R3, 0x8000 ;  /* 0x000080000003d802 */ /* 0x004fe20000000f00 */
[----:B--2---:R-:W-:Y:S10]  /*1760*/  @P0 BRA `(.L_x_21) ;  /* 0x00000000000c0947 */ /* 0x004ff40003800000 */
[----:B------:R-:W-:-:S04]  /*1770*/  SHF.L.U32 R4, R17, 0x1f, RZ ;  /* 0x0000001f11047819 */ /* 0x000fc800000006ff */
[----:B------:R-:W2:Y:S02]  /*1780*/  SYNCS.PHASECHK.TRANS64.TRYWAIT P0, [UR33+0x28], R4 ;  /* 0x00002804ff0075a7 */ /* 0x000ea40008001121 */
[----:B--2---:R-:W-:Y:S05]  /*1790*/  @!P0 BRA `(.L_x_22) ;  /* 0x00000074007c8947 */ /* 0x004fea0003800000 */
.L_x_21:
[----:B------:R2:W-:Y:S01]  /*17a0*/  @!P5 SYNCS.ARRIVE.TRANS64 RZ, [UR33], R3 ;  /* 0x00000003ffffd9a7 */ /* 0x0005e20008000021 */
[----:B------:R-:W-:Y:S04]  /*17b0*/  BSSY.RECONVERGENT B0, `(.L_x_23) ;  /* 0x0000003000007945 */ /* 0x000fe80003800200 */
[----:B------:R-:W-:Y:S05]  /*17c0*/  @P4 BRA `(.L_x_24) ;  /* 0x0000000000044947 */ /* 0x000fea0003800000 */
[----:B------:R-:W-:Y:S05]  /*17d0*/  BPT.TRAP 0x1 ;  /* 0x000000040000795c */ /* 0x000fea0000300000 */
.L_x_24:
[----:B------:R-:W-:Y:S05]  /*17e0*/  BSYNC.RECONVERGENT B0 ;  /* 0x0000000000007941 */ /* 0x000fea0003800200 */
.L_x_23:
[----:B------:R-:W-:Y:S02]  /*17f0*/  UIADD3 UR6, UPT, UPT, UR17, 0x1, URZ ;  /* 0x0000000111067890 */ /* 0x000fe4000fffe0ff */
[----:B------:R-:W-:Y:S02]  /*1800*/  UIADD3 UR26, UP1, UPT, UR22, 0x80, URZ ;  /* 0x00000080161a7890 */ /* 0x000fe4000ff3e0ff */
[----:B------:R-:W-:Y:S02]  /*1810*/  UISETP.NE.AND UP0, UPT, UR6, 0x5, UPT ;  /* 0x000000050600788c */ /* 0x000fe4000bf05270 */
[----:B------:R-:W-:Y:S02]  /*1820*/  USHF.L.U32 UR34, UR16, 0x6, URZ ;  /* 0x0000000610227899 */ /* 0x000fe400080006ff */
[----:B------:R-:W-:Y:S02]  /*1830*/  USEL UR9, URZ, 0x1, UP0 ;  /* 0x00000001ff097887 */ /* 0x000fe40008000000 */
[----:B------:R-:W-:-:S02]  /*1840*/  USEL UR6, UR6, URZ, UP0 ;  /* 0x000000ff06067287 */ /* 0x000fc40008000000 */
[----:B------:R-:W-:Y:S02]  /*1850*/  UIADD3 UR20, UP0, UPT, UR22, 0x180, URZ ;  /* 0x0000018016147890 */ /* 0x000fe4000ff1e0ff */
[----:B------:R-:W-:Y:S01]  /*1860*/  ULEA UR8, UR6, UR4, 0x3 ;  /* 0x0000000406087291 */ /* 0x000fe2000f8e18ff */
[----:B------:R-:W-:Y:S01]  /*1870*/  LOP3.LUT R17, R17, UR9, RZ, 0x3c, !PT ;  /* 0x0000000911117c12 */ /* 0x000fe2000f8e3cff */
[----:B------:R-:W-:Y:S02]  /*1880*/  UIADD3.X UR27, UPT, UPT, URZ, UR23, URZ, UP1, !UPT ;  /* 0x00000017ff1b7290 */ /* 0x000fe40008ffe4ff */
[----:B------:R-:W-:Y:S01]  /*1890*/  UIADD3.X UR21, UPT, UPT, URZ, UR23, URZ, UP0, !UPT ;  /* 0x00000017ff157290 */ /* 0x000fe200087fe4ff */
[----:B-1----:R-:W-:Y:S01]  /*18a0*/  SHF.L.U32 R2, R17, 0x1f, RZ ;  /* 0x0000001f11027819 */ /* 0x002fe200000006ff */
[----:B------:R-:W-:Y:S01]  /*18b0*/  UMOV UR18, 0x0 ;  /* 0x0000000000127882 */ /* 0x000fe20000000000 */
[----:B------:R-:W-:Y:S01]  /*18c0*/  UMOV UR19, 0x10000000 ;  /* 0x1000000000137882 */ /* 0x000fe20000000000 */
[----:B------:R-:W-:Y:S01]  /*18d0*/  UMOV UR12, UR36 ;  /* 0x00000024000c7c82 */ /* 0x000fe20008000000 */
[----:B------:R1:W1:Y:S01]  /*18e0*/  SYNCS.PHASECHK.TRANS64.TRYWAIT P0, [UR8+0x28], R2 ;  /* 0x00002802ff0075a7 */ /* 0x0002620008001108 */
[----:B------:R-:W-:Y:S01]  /*18f0*/  ULEA UR8, UR17, UR4, 0xe ;  /* 0x0000000411087291 */ /* 0x000fe2000f8e70ff */
[----:B------:R-:W-:Y:S01]  /*1900*/  UMOV UR9, UR33 ;  /* 0x0000002100097c82 */ /* 0x000fe20008000000 */
[----:B------:R-:W-:-:S02]  /*1910*/  UMOV UR10, UR34 ;  /* 0x00000022000a7c82 */ /* 0x000fc40008000000 */
[----:B------:R-:W-:Y:S02]  /*1920*/  UIADD3 UR32, UPT, UPT, UR8, 0x8400, URZ ;  /* 0x0000840008207890 */ /* 0x000fe4000fffe0ff */
[----:B------:R-:W-:Y:S02]  /*1930*/  UIADD3 UR8, UPT, UPT, UR8, 0x1c400, URZ ;  /* 0x0001c40008087890 */ /* 0x000fe4000fffe0ff */
[----:B------:R-:W-:Y:S01]  /*1940*/  UIADD3 UR16, UPT, UPT, UR16, 0x1, URZ ;  /* 0x0000000110107890 */ /* 0x000fe2000fffe0ff */
[----:B------:R-:W-:Y:S01]  /*1950*/  UMOV UR24, UR5 ;  /* 0x0000000500187c82 */ /* 0x000fe20008000000 */
[----:B------:R-:W-:Y:S02]  /*1960*/  UMOV UR17, UR6 ;  /* 0x0000000600117c82 */ /* 0x000fe40008000000 */
[----:B------:R-:W-:Y:S01]  /*1970*/  UISETP.NE.AND UP0, UPT, UR16, UR5, UPT ;  /* 0x000000051000728c */ /* 0x000fe2000bf05270 */
[----:B------:R1:W-:Y:S02]  /*1980*/  UTMALDG.3D [UR32], [UR26], desc[UR18] ;  /* 0x000012201a0075b4 */ /* 0x0003e40008011000 */
[----:B------:R1:W-:Y:S06]  /*1990*/  UTMALDG.3D [UR8], [UR20], desc[UR18] ;  /* 0x00001208140075b4 */ /* 0x0003ec0008011000 */
[----:B------:R-:W-:Y:S05]  /*19a0*/  BRA.U UP0, `(.L_x_25) ;  /* 0xfffffffd00647547 */ /* 0x000fea000b83ffff */
.L_x_20:
[----:B-1----:R-:W-:Y:S01]  /*19b0*/  ULEA UR8, UR6, UR4, 0x3 ;  /* 0x0000000406087291 */ /* 0x002fe2000f8e18ff */
[----:B------:R-:W-:Y:S01]  /*19c0*/  SHF.L.U32 R2, R17, 0x1f, RZ ;  /* 0x0000001f11027819 */ /* 0x000fe200000006ff */
[----:B------:R-:W-:Y:S01]  /*19d0*/  @!P1 SYNCS.ARRIVE.TRANS64.A1T0 RZ, [UR4+0x98], RZ ;  /* 0x000098ffffff99a7 */ /* 0x000fe20008100004 */
[----:B------:R-:W-:-:S06]  /*19e0*/  UISETP.GT.AND UP0, UPT, UR15, UR14, UPT ;  /* 0x0000000e0f00728c */ /* 0x000fcc000bf04270 */
[----:B--2---:R1:W2:Y:S03]  /*19f0*/  SYNCS.PHASECHK.TRANS64.TRYWAIT P0, [UR8+0x28], R2 ;  /* 0x00002802ff0075a7 */ /* 0x0042a60008001108 */
[----:B------:R-:W-:Y:S05]  /*1a00*/  BRA.U !UP0, `(.L_x_26) ;  /* 0x0000000108a87547 */ /* 0x000fea000b800000 */
[----:B------:R-:W-:Y:S01]  /*1a10*/  UIADD3 UR21, UPT, UPT, UR7, UR24, URZ ;  /* 0x0000001807157290 */ /* 0x000fe2000fffe0ff */
[----:B------:R-:W-:-:S11]  /*1a20*/  UMOV UR25, UR6 ;  /* 0x0000000600197c82 */ /* 0x000fd60008000000 */
.L_x_31:
[----:B-1----:R-:W-:Y:S01]  /*1a30*/  ULEA UR17, UR25, UR4, 0x3 ;  /* 0x0000000419117291 */ /* 0x002fe2000f8e18ff */
[----:B--2---:R-:W-:Y:S01]  /*1a40*/  @!P5 MOV R3, 0x8000 ;  /* 0x000080000003d802 */ /* 0x004fe20000000f00 */
[----:B--2---:R-:W-:Y:S10]  /*1a50*/  @P0 BRA `(.L_x_27) ;  /* 0x00000000000c0947 */ /* 0x004ff40003800000 */
[----:B------:R-:W-:-:S04]  /*1a60*/  SHF.L.U32 R4, R17, 0x1f, RZ ;  /* 0x0000001f11047819 */ /* 0x000fc800000006ff */
[----:B------:R-:W2:Y:S02]  /*1a70*/  SYNCS.PHASECHK.TRANS64.TRYWAIT P0, [UR17+0x28], R4 ;  /* 0x00002804ff0075a7 */ /* 0x000ea40008001111 */
[----:B--2---:R-:W-:Y:S05]  /*1a80*/  @!P0 BRA `(.L_x_28) ;  /* 0x0000007000d88947 */ /* 0x004fea0003800000 */
.L_x_27:
[----:B------:R2:W-:Y:S01]  /*1a90*/  @!P5 SYNCS.ARRIVE.TRANS64 RZ, [UR17], R3 ;  /* 0x00000003ffffd9a7 */ /* 0x0005e20008000011 */
[----:B------:R-:W-:Y:S04]  /*1aa0*/  BSSY.RECONVERGENT B0, `(.L_x_29) ;  /* 0x0000003000007945 */ /* 0x000fe80003800200 */
[----:B------:R-:W-:Y:S05]  /*1ab0*/  @P4 BRA `(.L_x_30) ;  /* 0x0000000000044947 */ /* 0x000fea0003800000 */
[----:B------:R-:W-:Y:S05]  /*1ac0*/  BPT.TRAP 0x1 ;  /* 0x000000040000795c */ /* 0x000fea0000300000 */
.L_x_30:
[----:B------:R-:W-:Y:S05]  /*1ad0*/  BSYNC.RECONVERGENT B0 ;  /* 0x0000000000007941 */ /* 0x000fea0003800200 */
.L_x_29:
        /* <DEDUP_REMOVED lines=20> */
[----:B------:R-:W-:Y:S01]  /*1c20*/  UIADD3 UR8, UPT, UPT, UR8, 0x1c400, URZ ;  /* 0x0001c40008087890 */ /* 0x000fe2000fffe0ff */
[----:B------:R-:W-:Y:S01]  /*1c30*/  UMOV UR9, UR17 ;  /* 0x0000001100097c82 */ /* 0x000fe20008000000 */
[----:B------:R-:W-:Y:S01]  /*1c40*/  UMOV UR10, UR18 ;  /* 0x00000012000a7c82 */ /* 0x000fe20008000000 */
[----:B------:R-:W-:Y:S01]  /*1c50*/  UIADD3 UR24, UPT, UPT, UR24, 0x1, URZ ;  /* 0x0000000118187890 */ /* 0x000fe2000fffe0ff */
[----:B------:R-:W-:-:S03]  /*1c60*/  UMOV UR25, UR6 ;  /* 0x0000000600197c82 */ /* 0x000fc60008000000 */
[----:B------:R1:W-:Y:S01]  /*1c70*/  UTMALDG.3D [UR16], [UR30], desc[UR26] ;  /* 0x00001a101e0075b4 */ /* 0x0003e20008011000 */
[----:B------:R-:W-:Y:S01]  /*1c80*/  UISETP.NE.AND UP0, UPT, UR24, UR21, UPT ;  /* 0x000000151800728c */ /* 0x000fe2000bf05270 */
[----:B------:R1:W-:Y:S08]  /*1c90*/  UTMALDG.3D [UR8], [UR28], desc[UR26] ;  /* 0x00001a081c0075b4 */ /* 0x0003f00008011000 */
[----:B------:R-:W-:Y:S05]  /*1ca0*/  BRA.U UP0, `(.L_x_31) ;  /* 0xfffffffd00607547 */ /* 0x000fea000b83ffff */
.L_x_26:
[C---:B-1----:R-:W-:Y:S01]  /*1cb0*/  LEA R2, R16.reuse, UR4, 0x3 ;  /* 0x0000000410027c11 */ /* 0x042fe2000f8e18ff */
[----:B------:R-:W-:Y:S01]  /*1cc0*/  NOP ;  /* 0x0000000000007918 */ /* 0x000fe20000000000 */
[----:B--2---:R-:W-:Y:S02]  /*1cd0*/  SHF.L.U32 R3, R13, 0x1f, RZ ;  /* 0x0000001f0d037819 */ /* 0x004fe400000006ff */
[----:B------:R-:W-:Y:S02]  /*1ce0*/  LEA R4, R16, UR4, 0x4 ;  /* 0x0000000410047c11 */ /* 0x000fe4000f8e20ff */
[----:B------:R-:W1:Y:S02]  /*1cf0*/  SYNCS.PHASECHK.TRANS64.TRYWAIT P0, [R2+URZ+0xa0], R3 ;  /* 0x0000a003020075a7 */ /* 0x000e6400080011ff */
[----:B-1----:R-:W-:Y:S05]  /*1d00*/  @!P0 BRA `(.L_x_32) ;  /* 0x0000007000508947 */ /* 0x002fea0003800000 */
.L_x_135:
[----:B------:R-:W2:Y:S01]  /*1d10*/  LDS.128 R4, [R4+0x130] ;  /* 0x0001300004047984 */ /* 0x000ea20000000c00 */
[----:B---3--:R-:W-:Y:S01]  /*1d20*/  ISETP.GE.AND P0, PT, R40, 0x1, PT ;  /* 0x000000012800780c */ /* 0x008fe20003f06270 */
[----:B-1----:R-:W-:Y:S01]  /*1d30*/  VIADD R2, R2, 0xb0 ;  /* 0x000000b002027836 */ /* 0x002fe20000000000 */
[----:B------:R-:W-:Y:S01]  /*1d40*/  @!PT LDS RZ, [RZ] ;  /* 0x00000000fffff984 */ /* 0x000fe20000000800 */
[----:B------:R-:W-:Y:S01]  /*1d50*/  @!PT LDS RZ, [RZ] ;  /* 0x00000000fffff984 */ /* 0x000fe20000000800 */
[----:B------:R-:W-:Y:S01]  /*1d60*/  @!PT LDS RZ, [RZ] ;  /* 0x00000000fffff984 */ /* 0x000fe20000000800 */
[----:B------:R-:W-:Y:S01]  /*1d70*/  @!PT LDS RZ, [RZ] ;  /* 0x00000000fffff984 */ /* 0x000fe20000000800 */
[----:B------:R1:W-:Y:S06]  /*1d80*/  MEMBAR.ALL.CTA ;  /* 0x0000000000007992 */ /* 0x0003ec0000008000 */
[----:B-1----:R-:W1:Y:S01]  /*1d90*/  FENCE.VIEW.ASYNC.S ;  /* 0x00000000000073c6 */ /* 0x002e620000000000 */
[----:B------:R-:W-:-:S04]  /*1da0*/  PRMT R2, RZ, 0x654, R2 ;  /* 0x00000654ff027816 */ /* 0x000fc80000000002 */
[----:B-1----:R1:W-:Y:S01]  /*1db0*/  SYNCS.ARRIVE.TRANS64.RED.A1T0 RZ, [R2+URZ], RZ ;  /* 0x000000ff02ff79a7 */ /* 0x0023e200081004ff */
[----:B--2---:R-:W-:-:S13]  /*1dc0*/  LOP3.LUT P2, RZ, R6, 0x1, RZ, 0xc0, !PT ;  /* 0x0000000106ff7812 */ /* 0x004fda000784c0ff */
[----:B------:R-:W-:Y:S01]  /*1dd0*/  @P2 SHF.R.U32.HI R3, RZ, 0x10, R5 ;  /* 0x00000010ff032819 */ /* 0x000fe20000011605 */
[----:B------:R-:W-:Y:S01]  /*1de0*/  VOTEU.ANY UP0, P2 ;  /* 0x0000000000ff7886 */ /* 0x000fe20001000100 */
[----:B------:R-:W-:Y:S02]  /*1df0*/  @P2 MOV R10, R4 ;  /* 0x00000004000a2202 */ /* 0x000fe40000000f00 */
[----:B------:R-:W-:Y:S02]  /*1e00*/  @P2 R2UR.BROADCAST UR8, R3 ;  /* 0x00000000030822ca */ /* 0x000fe400008e0000 */
[----:B------:R-:W-:-:S11]  /*1e10*/  @P2 LOP3.LUT R9, R5, 0xffff, RZ, 0xc0, !PT ;  /* 0x0000ffff05092812 */ /* 0x000fd600078ec0ff */
[----:B------:R-:W-:Y:S01]  /*1e20*/  @UP0 UMOV UR36, UR8 ;  /* 0x0000000800240c82 */ /* 0x000fe20008000000 */
[----:B-1----:R-:W-:Y:S05]  /*1e30*/  @!P0 BRA `(.L_x_33) ;  /* 0x0000000000b88947 */ /* 0x002fea0003800000 */
[----:B------:R-:W4:Y:S01]  /*1e40*/  LDC.64 R4, c[0x0][0xb18] ;  /* 0x0002c600ff047b82 */ /* 0x000f220000000a00 */
[----:B------:R-:W-:-:S07]  /*1e50*/  ISETP.NE.AND P3, PT, R40, 0x1, PT ;  /* 0x000000012800780c */ /* 0x000fce0003f65270 */
[----:B------:R-:W1:Y:S08]  /*1e60*/  LDC.64 R6, c[0x0][0xb10] ;  /* 0x0002c400ff067b82 */ /* 0x000e700000000a00 */
[----:B------:R-:W2:Y:S08]  /*1e70*/  LDC R14, c[0x0][0xb20] ;  /* 0x0002c800ff0e7b82 */ /* 0x000eb00000000800 */
[----:B------:R-:W3:Y:S01]  /*1e80*/  LDC R15, c[0x0][0xb0c] ;  /* 0x0002c300ff0f7b82 */ /* 0x000ee20000000800 */
[----:B----4-:R-:W-:Y:S01]  /*1e90*/  IMAD.HI.U32 R19, R0, R5, RZ ;  /* 0x0000000500137227 */ /* 0x010fe200078e00ff */
[----:B------:R-:W-:-:S03]  /*1ea0*/  ISETP.NE.AND P0, PT, R4, 0x1, PT ;  /* 0x000000010400780c */ /* 0x000fc60003f05270 */
[----:B------:R-:W-:-:S03]  /*1eb0*/  IMAD.HI.U32 R5, R9, R5, RZ ;  /* 0x0000000509057227 */ /* 0x000fc600078e00ff */
[----:B------:R-:W4:Y:S01]  /*1ec0*/  LDC.64 R2, c[0x0][0xb28] ;  /* 0x0002ca00ff027b82 */ /* 0x000f220000000a00 */
[----:B-1----:R-:W-:-:S04]  /*1ed0*/  IMAD.HI.U32 R20, R8, R6, RZ ;  /* 0x0000000608147227 */ /* 0x002fc800078e00ff */
[----:B------:R-:W-:Y:S01]  /*1ee0*/  IMAD.HI.U32 R21, R10, R6, RZ ;  /* 0x000000060a157227 */ /* 0x000fe200078e00ff */
[----:B------:R-:W-:Y:S02]  /*1ef0*/  SHF.R.U32.HI R20, RZ, R7, R20 ;  /* 0x00000007ff147219 */ /* 0x000fe40000011614 */
[-C--:B--2---:R-:W-:Y:S02]  /*1f00*/  SHF.R.U32.HI R19, RZ, R14.reuse, R19 ;  /* 0x0000000eff137219 */ /* 0x084fe40000011613 */
[----:B------:R-:W-:Y:S02]  /*1f10*/  SHF.R.U32.HI R5, RZ, R14, R5 ;  /* 0x0000000eff057219 */ /* 0x000fe40000011605 */
[----:B------:R-:W-:Y:S02]  /*1f20*/  SEL R19, R0, R19, !P0 ;  /* 0x0000001300137207 */ /* 0x000fe40004000000 */
[----:B------:R-:W-:Y:S02]  /*1f30*/  SHF.R.U32.HI R21, RZ, R7, R21 ;  /* 0x00000007ff157219 */ /* 0x000fe40000011615 */
[----:B---3--:R-:W-:-:S02]  /*1f40*/  ISETP.NE.AND P1, PT, R15, 0x1, PT ;  /* 0x000000010f00780c */ /* 0x008fc40003f25270 */
[----:B------:R-:W-:Y:S02]  /*1f50*/  SEL R5, R9, R5, !P0 ;  /* 0x0000000509057207 */ /* 0x000fe40004000000 */
[----:B------:R-:W-:Y:S02]  /*1f60*/  SEL R20, R8, R20, !P1 ;  /* 0x0000001408147207 */ /* 0x000fe40004800000 */
[----:B------:R-:W-:Y:S01]  /*1f70*/  SEL R21, R10, R21, !P1 ;  /* 0x000000150a157207 */ /* 0x000fe20004800000 */
[----:B----4-:R-:W-:-:S04]  /*1f80*/  IMAD.HI.U32 R18, R19, R2, RZ ;  /* 0x0000000213127227 */ /* 0x010fc800078e00ff */
        /* <DEDUP_REMOVED lines=10> */
[----:B------:R-:W-:-:S04]  /*2030*/  @!P0 IMAD.HI.U32 R7, R21, R2, RZ ;  /* 0x0000000215078227 */ /* 0x000fc800078e00ff */
[----:B------:R-:W-:Y:S01]  /*2040*/  IMAD.MOV R2, RZ, RZ, -R6 ;  /* 0x000000ffff027224 */ /* 0x000fe200078e0a06 */
[----:B------:R-:W-:Y:S02]  /*2050*/  @!P0 SHF.R.U32.HI R3, RZ, R3, R7 ;  /* 0x00000003ff038219 */ /* 0x000fe40000011607 */
[----:B------:R-:W-:Y:S01]  /*2060*/  IADD3 R7, PT, PT, -R5, RZ, RZ ;  /* 0x000000ff05077210 */ /* 0x000fe20007ffe1ff */
[----:B------:R-:W-:Y:S01]  /*2070*/  IMAD R2, R40, R2, R5 ;  /* 0x0000000228027224 */ /* 0x000fe200078e0205 */
        /* <DEDUP_REMOVED lines=10> */
.L_x_33:
[----:B------:R-:W1:Y:S02]  /*2120*/  LDCU UR8, c[0x0][0xb30] ;  /* 0x00016600ff0877ac */ /* 0x000e640008000800 */
[----:B-1----:R-:W-:-:S09]  /*2130*/  UISETP.NE.AND UP0, UPT, UR8, 0x1, UPT ;  /* 0x000000010800788c */ /* 0x002fd2000bf05270 */
[----:B------:R-:W-:Y:S05]  /*2140*/  BRA.U UP0, `(.L_x_34) ;  /* 0x0000000100407547 */ /* 0x000fea000b800000 */
[----:B------:R-:W1:Y:S08]  /*2150*/  LDC.64 R4, c[0x0][0xb10] ;  /* 0x0002c400ff047b82 */ /* 0x000e700000000a00 */
[----:B------:R-:W2:Y:S08]  /*2160*/  LDC.64 R2, c[0x0][0xb18] ;  /* 0x0002c600ff027b82 */ /* 0x000eb00000000a00 */
[----:B------:R-:W3:Y:S08]  /*2170*/  LDC R6, c[0x0][0xb20] ;  /* 0x0002c800ff067b82 */ /* 0x000ef00000000800 */
[----:B------:R-:W4:Y:S01]  /*2180*/  LDC R7, c[0x0][0xb0c] ;  /* 0x0002c300ff077b82 */ /* 0x000f220000000800 */
[----:B-1----:R-:W-:-:S05]  /*2190*/  IMAD.HI.U32 R4, R10, R4, RZ ;  /* 0x000000040a047227 */ /* 0x002fca00078e00ff */
[----:B------:R-:W-:Y:S01]  /*21a0*/  SHF.R.U32.HI R4, RZ, R5, R4 ;  /* 0x00000005ff047219 */ /* 0x000fe20000011604 */
[----:B--2---:R-:W-:Y:S01]  /*21b0*/  IMAD.HI.U32 R3, R9, R3, RZ ;  /* 0x0000000309037227 */ /* 0x004fe200078e00ff */
[----:B------:R-:W-:-:S04]  /*21c0*/  ISETP.NE.AND P0, PT, R2, 0x1, PT ;  /* 0x000000010200780c */ /* 0x000fc80003f05270 */
[----:B---3--:R-:W-:-:S04]  /*21d0*/  SHF.R.U32.HI R3, RZ, R6, R3 ;  /* 0x00000006ff037219 */ /* 0x008fc80000011603 */
[----:B------:R-:W-:Y:S02]  /*21e0*/  SEL R3, R9, R3, !P0 ;  /* 0x0000000309037207 */ /* 0x000fe40004000000 */
[----:B----4-:R-:W-:-:S04]  /*21f0*/  ISETP.NE.AND P1, PT, R7, 0x1, PT ;  /* 0x000000010700780c */ /* 0x010fc80003f25270 */
[----:B------:R-:W-:-:S05]  /*2200*/  SEL R4, R10, R4, !P1 ;  /* 0x000000040a047207 */ /* 0x000fca0004800000 */
[----:B------:R-:W-:Y:S02]  /*2210*/  IMAD.IADD R5, R3, 0x1, -R4 ;  /* 0x0000000103057824 */ /* 0x000fe400078e0a04 */
[----:B------:R-:W-:Y:S02]  /*2220*/  IMAD.IADD R3, R4, 0x1, -R3 ;  /* 0x0000000104037824 */ /* 0x000fe400078e0a03 */
[----:B------:R-:W-:Y:S02]  /*2230*/  IMAD R10, R5, R7, R10 ;  /* 0x00000007050a7224 */ /* 0x000fe400078e020a */
[----:B------:R-:W-:-:S07]  /*2240*/  IMAD R9, R3, R2, R9 ;  /* 0x0000000203097224 */ /* 0x000fce00078e0209 */
.L_x_34:
[----:B------:R-:W-:Y:S01]  /*2250*/  VIADD R16, R16, 0x1 ;  /* 0x0000000110107836 */ /* 0x000fe20000000000 */
[----:B------:R-:W-:Y:S01]  /*2260*/  PLOP3.LUT P1, PT, PT, PT, PT, 0x80, 0x8 ;  /* 0x000000000008781c */ /* 0x000fe20003f2f070 */
[----:B------:R-:W-:Y:S02]  /*2270*/  IMAD.IADD R15, R10, 0x1, R87 ;  /* 0x000000010a0f7824 */ /* 0x000fe400078e0257 */
[----:B------:R-:W-:Y:S01]  /*2280*/  IMAD.IADD R14, R9, 0x1, R86 ;  /* 0x00000001090e7824 */ /* 0x000fe200078e0256 */
[----:B------:R-:W-:-:S04]  /*2290*/  ISETP.NE.AND P0, PT, R16, 0x2, PT ;  /* 0x000000021000780c */ /* 0x000fc80003f05270 */
[----:B------:R-:W-:Y:S02]  /*22a0*/  SEL R2, RZ, 0x1, P0 ;  /* 0x00000001ff027807 */ /* 0x000fe40000000000 */
[----:B------:R-:W-:Y:S02]  /*22b0*/  SEL R16, R16, RZ, P0 ;  /* 0x000000ff10107207 */ /* 0x000fe40000000000 */
[----:B------:R-:W-:Y:S01]  /*22c0*/  LOP3.LUT R13, R13, R2, RZ, 0x3c, !PT ;  /* 0x000000020d0d7212 */ /* 0x000fe200078e3cff */
[----:B------:R-:W-:Y:S06]  /*22d0*/  @P2 BRA `(.L_x_35) ;  /* 0xfffffff000a02947 */ /* 0x000fec000383ffff */
[----:B------:R-:W-:Y:S01]  /*22e0*/  UIADD3 UR4, UPT, UPT, UR4, 0x28, URZ ;  /* 0x0000002804047890 */ /* 0x000fe2000fffe0ff */
[----:B------:R-:W-:-:S03]  /*22f0*/  SHF.L.U32 R2, R17, 0x1f, RZ ;  /* 0x0000001f11027819 */ /* 0x000fc600000006ff */
[----:B------:R-:W-:-:S09]  /*2300*/  ULEA UR5, UR6, UR4, 0x3 ;  /* 0x0000000406057291 */ /* 0x000fd2000f8e18ff */
[----:B------:R-:W1:Y:S02]  /*2310*/  SYNCS.PHASECHK.TRANS64.TRYWAIT P0, [UR5], R2 ;  /* 0x00000002ff0075a7 */ /* 0x000e640008001105 */
[----:B-1----:R-:W-:Y:S05]  /*2320*/  @!P0 BRA `(.L_x_36) ;  /* 0x0000006800dc8947 */ /* 0x002fea0003800000 */
.L_x_137:
[----:B------:R-:W-:-:S04]  /*2330*/  UIADD3 UR6, UPT, UPT, UR6, 0x1, URZ ;  /* 0x0000000106067890 */ /* 0x000fc8000fffe0ff */
[----:B------:R-:W-:-:S04]  /*2340*/  UISETP.NE.AND UP0, UPT, UR6, 0x5, UPT ;  /* 0x000000050600788c */ /* 0x000fc8000bf05270 */
[----:B------:R-:W-:Y:S02]  /*2350*/  USEL UR7, URZ, 0x1, UP0 ;  /* 0x00000001ff077887 */ /* 0x000fe40008000000 */
[----:B------:R-:W-:-:S04]  /*2360*/  USEL UR6, UR6, URZ, UP0 ;  /* 0x000000ff06067287 */ /* 0x000fc80008000000 */
[----:B------:R-:W-:Y:S01]  /*2370*/  ULEA UR5, UR6, UR4, 0x3 ;  /* 0x0000000406057291 */ /* 0x000fe2000f8e18ff */
[----:B-1----:R-:W-:-:S04]  /*2380*/  LOP3.LUT R2, R17, UR7, RZ, 0x3c, !PT ;  /* 0x0000000711027c12 */ /* 0x002fc8000f8e3cff */
[----:B------:R-:W-:-:S04]  /*2390*/  SHF.L.U32 R3, R2, 0x1f, RZ ;  /* 0x0000001f02037819 */ /* 0x000fc800000006ff */
[----:B------:R-:W1:Y:S02]  /*23a0*/  SYNCS.PHASECHK.TRANS64.TRYWAIT P0, [UR5], R3 ;  /* 0x00000003ff0075a7 */ /* 0x000e640008001105 */
[----:B-1----:R-:W-:Y:S05]  /*23b0*/  @!P0 BRA `(.L_x_37) ;  /* 0x0000006800d08947 */ /* 0x002fea0003800000 */
.L_x_139:
[----:B------:R-:W-:-:S04]  /*23c0*/  UIADD3 UR6, UPT, UPT, UR6, 0x1, URZ ;  /* 0x0000000106067890 */ /* 0x000fc8000fffe0ff */
[----:B------:R-:W-:-:S04]  /*23d0*/  UISETP.NE.AND UP0, UPT, UR6, 0x5, UPT ;  /* 0x000000050600788c */ /* 0x000fc8000bf05270 */
[----:B------:R-:W-:Y:S02]  /*23e0*/  USEL UR7, URZ, 0x1, UP0 ;  /* 0x00000001ff077887 */ /* 0x000fe40008000000 */
[----:B------:R-:W-:-:S04]  /*23f0*/  USEL UR6, UR6, URZ, UP0 ;  /* 0x000000ff06067287 */ /* 0x000fc80008000000 */
[----:B------:R-:W-:Y:S01]  /*2400*/  ULEA UR5, UR6, UR4, 0x3 ;  /* 0x0000000406057291 */ /* 0x000fe2000f8e18ff */
[----:B------:R-:W-:-:S04]  /*2410*/  LOP3.LUT R2, R2, UR7, RZ, 0x3c, !PT ;  /* 0x0000000702027c12 */ /* 0x000fc8000f8e3cff */
[----:B-1----:R-:W-:-:S04]  /*2420*/  SHF.L.U32 R3, R2, 0x1f, RZ ;  /* 0x0000001f02037819 */ /* 0x002fc800000006ff */
[----:B------:R-:W1:Y:S02]  /*2430*/  SYNCS.PHASECHK.TRANS64.TRYWAIT P0, [UR5], R3 ;  /* 0x00000003ff0075a7 */ /* 0x000e640008001105 */
[----:B-1----:R-:W-:Y:S05]  /*2440*/  @!P0 BRA `(.L_x_38) ;  /* 0x0000006800c48947 */ /* 0x002fea0003800000 */
.L_x_141:
        /* <DEDUP_REMOVED lines=9> */
.L_x_143:
[----:B------:R-:W-:-:S04]  /*24e0*/  UIADD3 UR6, UPT, UPT, UR6, 0x1, URZ ;  /* 0x0000000106067890 */ /* 0x000fc8000fffe0ff */
[----:B------:R-:W-:-:S04]  /*24f0*/  UISETP.NE.AND UP0, UPT, UR6, 0x5, UPT ;  /* 0x000000050600788c */ /* 0x000fc8000bf05270 */
[----:B------:R-:W-:Y:S02]  /*2500*/  USEL UR5, URZ, 0x1, UP0 ;  /* 0x00000001ff057887 */ /* 0x000fe40008000000 */
[----:B------:R-:W-:-:S04]  /*2510*/  USEL UR6, UR6, URZ, UP0 ;  /* 0x000000ff06067287 */ /* 0x000fc80008000000 */
[----:B------:R-:W-:Y:S01]  /*2520*/  ULEA UR6, UR6, UR4, 0x3 ;  /* 0x0000000406067291 */ /* 0x000fe2000f8e18ff */
[----:B------:R-:W-:-:S04]  /*2530*/  LOP3.LUT R2, R2, UR5, RZ, 0x3c, !PT ;  /* 0x0000000502027c12 */ /* 0x000fc8000f8e3cff */
[----:B------:R-:W-:Y:S01]  /*2540*/  SHF.L.U32 R2, R2, 0x1f, RZ ;  /* 0x0000001f02027819 */ /* 0x000fe200000006ff */
[----:B-1--4-:R-:W-:-:S07]  /*2550*/  IMAD.U32 R0, RZ, RZ, UR6 ;  /* 0x00000006ff007e24 */ /* 0x012fce000f8e00ff */
.L_x_40:
[----:B-1----:R1:W2:Y:S02]  /*2560*/  SYNCS.PHASECHK.TRANS64.TRYWAIT P0, [R0+URZ], R2 ;  /* 0x00000002000075a7 */ /* 0x0022a400080011ff */
[----:B--2---:R-:W-:Y:S05]  /*2570*/  @!P0 NANOSLEEP.SYNCS 0x989680 ;  /* 0x009896800000895d */ /* 0x004fea0003900000 */
[----:B------:R-:W2:Y:S02]  /*2580*/  @!P0 SYNCS.PHASECHK.TRANS64 P0, [R0+URZ], R2 ;  /* 0x00000002000085a7 */ /* 0x000ea400080010ff */
[----:B--2---:R-:W-:Y:S05]  /*2590*/  @P0 EXIT ;  /* 0x000000000000094d */ /* 0x004fea0003800000 */
[----:B------:R-:W-:Y:S05]  /*25a0*/  BRA `(.L_x_40) ;  /* 0xfffffffc00ec7947 */ /* 0x000fea000383ffff */
.L_x_17:
[----:B------:R-:W-:-:S04]  /*25b0*/  UISETP.NE.AND UP1, UPT, UR37, URZ, UPT ;  /* 0x000000ff2500728c */ /* 0x000fc8000bf25270 */
[----:B------:R-:W-:-:S09]  /*25c0*/  UISETP.NE.OR UP1, UPT, UR8, 0x1, UP1 ;  /* 0x000000010800788c */ /* 0x000fd20008f25670 */
[----:B------:R-:W-:Y:S05]  /*25d0*/  BRA.U UP1, `(.L_x_41) ;  /* 0x0000000501487547 */ /* 0x000fea000b800000 */
[----:B------:R-:W-:Y:S01]  /*25e0*/  ISETP.NE.AND P2, PT, R2, RZ, PT ;  /* 0x000000ff0200720c */ /* 0x000fe20003f45270 */
[----:B------:R-:W-:Y:S01]  /*25f0*/  IMAD.MOV.U32 R12, RZ, RZ, 0x1 ;  /* 0x00000001ff0c7424 */ /* 0x000fe200078e00ff */
[----:B------:R-:W-:Y:S02]  /*2600*/  CS2R R10, SRZ ;  /* 0x00000000000a7805 */ /* 0x000fe4000001ff00 */
[----:B------:R-:W-:Y:S01]  /*2610*/  CS2R R8, SRZ ;  /* 0x0000000000087805 */ /* 0x000fe2000001ff00 */
[----:B------:R-:W-:Y:S01]  /*2620*/  UMOV UR4, 0x400 ;  /* 0x0000040000047882 */ /* 0x000fe20000000000 */
[----:B------:R-:W-:Y:S01]  /*2630*/  UMOV UR6, URZ ;  /* 0x000000ff00067c82 */ /* 0x000fe20008000000 */
[----:B------:R-:W-:-:S12]  /*2640*/  ULEA UR37, UR37, UR4, 0x18 ;  /* 0x0000000425257291 */ /* 0x000fd8000f8ec0ff */
.L_x_45:
[----:B------:R-:W-:Y:S02]  /*2650*/  LEA R0, R8, UR37, 0x3 ;  /* 0x0000002508007c11 */ /* 0x000fe4000f8e18ff */
[----:B------:R-:W-:-:S03]  /*2660*/  SHF.L.U32 R4, R9, 0x1f, RZ ;  /* 0x0000001f09047819 */ /* 0x000fc600000006ff */
[----:B------:R-:W-:Y:S01]  /*2670*/  VIADD R5, R0, 0x110 ;  /* 0x0000011000057836 */ /* 0x000fe20000000000 */
[----:B------:R-:W1:Y:S02]  /*2680*/  SYNCS.PHASECHK.TRANS64.TRYWAIT P0, [R0+URZ+0x100], R4 ;  /* 0x00010004000075a7 */ /* 0x000e6400080011ff */
[----:B-1----:R-:W-:Y:S05]  /*2690*/  @!P0 BRA `(.L_x_42) ;  /* 0x0000006800608947 */ /* 0x002fea0003800000 */
.L_x_144:
[----:B------:R-:W-:Y:S01]  /*26a0*/  ULEA UR5, UR6, UR37, 0x3 ;  /* 0x0000002506057291 */ /* 0x000fe2000f8e18ff */
[----:B-1----:R-:W-:Y:S01]  /*26b0*/  PRMT R0, RZ, 0x654, R5 ;  /* 0x00000654ff007816 */ /* 0x002fe20000000005 */
[----:B------:R-:W-:Y:S01]  /*26c0*/  @!P2 IMAD.MOV.U32 R4, RZ, RZ, 0x10 ;  /* 0x00000010ff04a424 */ /* 0x000fe200078e00ff */
[----:B------:R-:W-:Y:S01]  /*26d0*/  SHF.L.U32 R5, R12, 0x1f, RZ ;  /* 0x0000001f0c057819 */ /* 0x000fe200000006ff */
[----:B------:R-:W-:Y:S01]  /*26e0*/  UIADD3 UR4, UPT, UPT, UR5, 0xa0, URZ ;  /* 0x000000a005047890 */ /* 0x000fe2000fffe0ff */
[----:B------:R1:W-:Y:S05]  /*26f0*/  SYNCS.ARRIVE.TRANS64.RED.A1T0 RZ, [R0+URZ], RZ ;  /* 0x000000ff00ff79a7 */ /* 0x0003ea00081004ff */
[----:B------:R-:W-:Y:S01]  /*2700*/  IMAD.U32 R6, RZ, RZ, UR4 ;  /* 0x00000004ff067e24 */ /* 0x000fe2000f8e00ff */
[----:B------:R-:W2:Y:S04]  /*2710*/  SYNCS.PHASECHK.TRANS64.TRYWAIT P0, [UR5+0xb0], R5 ;  /* 0x0000b005ff0075a7 */ /* 0x000ea80008001105 */
[----:B------:R-:W-:Y:S01]  /*2720*/  PRMT R6, R2, 0x654, R6 ;  /* 0x0000065402067816 */ /* 0x000fe20000000006 */
[----:B-12---:R-:W-:Y:S06]  /*2730*/  @!P0 BRA `(.L_x_43) ;  /* 0x00000068004c8947 */ /* 0x006fec0003800000 */
.L_x_146:
[----:B------:R-:W-:Y:S01]  /*2740*/  ULEA UR4, UR6, UR37, 0x4 ;  /* 0x0000002506047291 */ /* 0x000fe2000f8e20ff */
[----:B------:R-:W-:Y:S01]  /*2750*/  SEL R3, R6, R3, !P2 ;  /* 0x0000000306037207 */ /* 0x000fe20005000000 */
[----:B------:R-:W-:Y:S01]  /*2760*/  UIADD3 UR5, UPT, UPT, UR5, 0xa0, URZ ;  /* 0x000000a005057890 */ /* 0x000fe2000fffe0ff */
[----:B-1----:R-:W-:Y:S01]  /*2770*/  LEA R0, R11, UR37, 0x3 ;  /* 0x000000250b007c11 */ /* 0x002fe2000f8e18ff */
[----:B------:R-:W-:Y:S01]  /*2780*/  UIADD3 UR4, UPT, UPT, UR4, 0x130, URZ ;  /* 0x0000013004047890 */ /* 0x000fe2000fffe0ff */
[----:B------:R1:W-:Y:S01]  /*2790*/  @!P2 SYNCS.ARRIVE.TRANS64.RED RZ, [R3+URZ], R4 ;  /* 0x0000000403ffa9a7 */ /* 0x0003e200080004ff */
[----:B------:R-:W-:Y:S01]  /*27a0*/  UIADD3 UR6, UPT, UPT, UR6, 0x1, URZ ;  /* 0x0000000106067890 */ /* 0x000fe2000fffe0ff */
[----:B------:R-:W-:-:S03]  /*27b0*/  VIADD R8, R8, 0x1 ;  /* 0x0000000108087836 */ /* 0x000fc60000000000 */
[----:B------:R-:W-:Y:S02]  /*27c0*/  UISETP.NE.AND UP0, UPT, UR6, 0x2, UPT ;  /* 0x000000020600788c */ /* 0x000fe4000bf05270 */
[----:B------:R-:W-:Y:S01]  /*27d0*/  ISETP.NE.AND P0, PT, R8, 0x2, PT ;  /* 0x000000020800780c */ /* 0x000fe20003f05270 */
[----:B------:R-:W-:Y:S06]  /*27e0*/  UGETNEXTWORKID.BROADCAST [UR4], [UR5] ;  /* 0x00000000040073ca */ /* 0x000fec0008000100 */
[----:B------:R-:W-:Y:S02]  /*27f0*/  USEL UR4, URZ, 0x1, UP0 ;  /* 0x00000001ff047887 */ /* 0x000fe40008000000 */
[----:B------:R-:W-:-:S04]  /*2800*/  USEL UR6, UR6, URZ, UP0 ;  /* 0x000000ff06067287 */ /* 0x000fc80008000000 */
[----:B------:R-:W-:Y:S02]  /*2810*/  LOP3.LUT R12, R12, UR4, RZ, 0x3c, !PT ;  /* 0x000000040c0c7c12 */ /* 0x000fe4000f8e3cff */
[----:B-1----:R-:W-:-:S04]  /*2820*/  SHF.L.U32 R4, R10, 0x1f, RZ ;  /* 0x0000001f0a047819 */ /* 0x002fc800000006ff */
[----:B------:R-:W1:Y:S02]  /*2830*/  SYNCS.PHASECHK.TRANS64.TRYWAIT P1, [R0+URZ+0xa0], R4 ;  /* 0x0000a004000075a7 */ /* 0x000e6400080211ff */
[----:B-1----:R-:W-:Y:S05]  /*2840*/  @!P1 BRA `(.L_x_44) ;  /* 0x0000006800209947 */ /* 0x002fea0003800000 */
.L_x_147:
[C---:B-1----:R-:W-:Y:S01]  /*2850*/  LEA R4, R11.reuse, UR37, 0x4 ;  /* 0x000000250b047c11 */ /* 0x042fe2000f8e20ff */
[----:B------:R-:W-:Y:S01]  /*2860*/  VIADD R0, R0, 0xb0 ;  /* 0x000000b000007836 */ /* 0x000fe20000000000 */
[----:B------:R-:W-:Y:S01]  /*2870*/  SEL R8, R8, RZ, P0 ;  /* 0x000000ff08087207 */ /* 0x000fe20000000000 */
[----:B------:R-:W-:-:S03]  /*2880*/  VIADD R11, R11, 0x1 ;  /* 0x000000010b0b7836 */ /* 0x000fc60000000000 */
[----:B------:R-:W1:Y:S01]  /*2890*/  LDS.128 R4, [R4+0x130] ;  /* 0x0001300004047984 */ /* 0x000e620000000c00 */
[----:B------:R-:W-:Y:S02]  /*28a0*/  PRMT R0, RZ, 0x654, R0 ;  /* 0x00000654ff007816 */ /* 0x000fe40000000000 */
[C---:B------:R-:W-:Y:S01]  /*28b0*/  ISETP.NE.AND P1, PT, R11.reuse, 0x2, PT ;  /* 0x000000020b00780c */ /* 0x040fe20003f25270 */
[----:B------:R-:W-:Y:S01]  /*28c0*/  @!PT LDS RZ, [RZ] ;  /* 0x00000000fffff984 */ /* 0x000fe20000000800 */
[----:B------:R-:W-:Y:S01]  /*28d0*/  @!PT LDS RZ, [RZ] ;  /* 0x00000000fffff984 */ /* 0x000fe20000000800 */
[----:B------:R-:W-:Y:S01]  /*28e0*/  @!PT LDS RZ, [RZ] ;  /* 0x00000000fffff984 */ /* 0x000fe20000000800 */
[----:B------:R-:W-:Y:S01]  /*28f0*/  @!PT LDS RZ, [RZ] ;  /* 0x00000000fffff984 */ /* 0x000fe20000000800 */
[----:B------:R2:W-:Y:S06]  /*2900*/  MEMBAR.ALL.CTA ;  /* 0x0000000000007992 */ /* 0x0005ec0000008000 */
[----:B--2---:R-:W2:Y:S01]  /*2910*/  FENCE.VIEW.ASYNC.S ;  /* 0x00000000000073c6 */ /* 0x004ea20000000000 */
[----:B------:R-:W-:Y:S01]  /*2920*/  SEL R11, R11, RZ, P1 ;  /* 0x000000ff0b0b7207 */ /* 0x000fe20000800000 */
[----:B--2---:R2:W-:Y:S01]  /*2930*/  SYNCS.ARRIVE.TRANS64.RED.A1T0 RZ, [R0+URZ], RZ ;  /* 0x000000ff00ff79a7 */ /* 0x0045e200081004ff */
[----:B-1----:R-:W-:-:S02]  /*2940*/  LOP3.LUT P3, RZ, R6, 0x1, RZ, 0xc0, !PT ;  /* 0x0000000106ff7812 */ /* 0x002fc4000786c0ff */
[----:B------:R-:W-:-:S04]  /*2950*/  SEL R4, RZ, 0x1, P1 ;  /* 0x00000001ff047807 */ /* 0x000fc80000800000 */
[----:B------:R-:W-:Y:S02]  /*2960*/  LOP3.LUT R10, R10, R4, RZ, 0x3c, !PT ;  /* 0x000000040a0a7212 */ /* 0x000fe400078e3cff */
[----:B--2---:R-:W-:-:S04]  /*2970*/  SEL R0, RZ, 0x1, P0 ;  /* 0x00000001ff007807 */ /* 0x004fc80000000000 */
[----:B------:R-:W-:Y:S01]  /*2980*/  LOP3.LUT R9, R9, R0, RZ, 0x3c, !PT ;  /* 0x0000000009097212 */ /* 0x000fe200078e3cff */
[----:B------:R-:W-:Y:S06]  /*2990*/  @P3 BRA `(.L_x_45) ;  /* 0xfffffffc002c3947 */ /* 0x000fec000383ffff */
[----:B------:R-:W-:Y:S01]  /*29a0*/  ULEA UR5, UR6, UR37, 0x3 ;  /* 0x0000002506057291 */ /* 0x000fe2000f8e18ff */
[----:B------:R-:W-:-:S08]  /*29b0*/  SHF.L.U32 R2, R12, 0x1f, RZ ;  /* 0x0000001f0c027819 */ /* 0x000fd000000006ff */
[----:B------:R-:W1:Y:S02]  /*29c0*/  SYNCS.PHASECHK.TRANS64 P0, [UR5+0xb0], R2 ;  /* 0x0000b002ff0075a7 */ /* 0x000e640008001005 */
[----:B-1----:R-:W-:Y:S05]  /*29d0*/  @P0 BRA `(.L_x_46) ;  /* 0x0000000000080947 */ /* 0x002fea0003800000 */
[----:B------:R-:W1:Y:S02]  /*29e0*/  SYNCS.PHASECHK.TRANS64.TRYWAIT P0, [UR5+0xb0], R2 ;  /* 0x0000b002ff0075a7 */ /* 0x000e640008001105 */
[----:B-1----:R-:W-:Y:S05]  /*29f0*/  @!P0 BRA `(.L_x_47) ;  /* 0x0000006400c88947 */ /* 0x002fea0003800000 */
.L_x_46:
[----:B------:R-:W-:-:S04]  /*2a00*/  UIADD3 UR4, UPT, UPT, UR6, 0x1, URZ ;  /* 0x0000000106047890 */ /* 0x000fc8000fffe0ff */
[----:B------:R-:W-:-:S04]  /*2a10*/  UISETP.NE.AND UP0, UPT, UR4, 0x2, UPT ;  /* 0x000000020400788c */ /* 0x000fc8000bf05270 */
[----:B------:R-:W-:Y:S02]  /*2a20*/  USEL UR7, URZ, 0x1, UP0 ;  /* 0x00000001ff077887 */ /* 0x000fe40008000000 */
[----:B------:R-:W-:-:S04]  /*2a30*/  USEL UR4, UR4, URZ, UP0 ;  /* 0x000000ff04047287 */ /* 0x000fc80008000000 */
[----:B------:R-:W-:Y:S01]  /*2a40*/  ULEA UR4, UR4, UR37, 0x3 ;  /* 0x0000002504047291 */ /* 0x000fe2000f8e18ff */
[----:B-1----:R-:W-:-:S04]  /*2a50*/  LOP3.LUT R2, R12, UR7, RZ, 0x3c, !PT ;  /* 0x000000070c027c12 */ /* 0x002fc8000f8e3cff */
[----:B------:R-:W-:-:S04]  /*2a60*/  SHF.L.U32 R0, R2, 0x1f, RZ ;  /* 0x0000001f02007819 */ /* 0x000fc800000006ff */
[----:B------:R-:W1:Y:S02]  /*2a70*/  SYNCS.PHASECHK.TRANS64 P0, [UR4+0xb0], R0 ;  /* 0x0000b000ff0075a7 */ /* 0x000e640008001004 */
[----:B-1----:R-:W-:Y:S05]  /*2a80*/  @P0 EXIT ;  /* 0x000000000000094d */ /* 0x002fea0003800000 */
[----:B------:R-:W-:Y:S02]  /*2a90*/  SHF.L.U32 R2, R2, 0x1f, RZ ;  /* 0x0000001f02027819 */ /* 0x000fe400000006ff */
[----:B------:R-:W-:-:S07]  /*2aa0*/  MOV R0, UR4 ;  /* 0x0000000400007c02 */ /* 0x000fce0008000f00 */
.L_x_48:
[----:B-1----:R1:W2:Y:S02]  /*2ab0*/  SYNCS.PHASECHK.TRANS64.TRYWAIT P0, [R0+URZ+0xb0], R2 ;  /* 0x0000b002000075a7 */ /* 0x0022a400080011ff */
[----:B--2---:R-:W-:Y:S05]  /*2ac0*/  @!P0 NANOSLEEP.SYNCS 0x989680 ;  /* 0x009896800000895d */ /* 0x004fea0003900000 */
[----:B------:R-:W2:Y:S02]  /*2ad0*/  @!P0 SYNCS.PHASECHK.TRANS64 P0, [R0+URZ+0xb0], R2 ;  /* 0x0000b002000085a7 */ /* 0x000ea400080010ff */
[----:B--2---:R-:W-:Y:S05]  /*2ae0*/  @P0 EXIT ;  /* 0x000000000000094d */ /* 0x004fea0003800000 */
[----:B------:R-:W-:Y:S05]  /*2af0*/  BRA `(.L_x_48) ;  /* 0xfffffffc00ec7947 */ /* 0x000fea000383ffff */
.L_x_41:
[----:B------:R-:W-:-:S09]  /*2b00*/  UISETP.NE.AND UP1, UPT, UR8, URZ, UPT ;  /* 0x000000ff0800728c */ /* 0x000fd2000bf25270 */
[----:B------:R-:W-:Y:S05]  /*2b10*/  BRA.U UP1, `(.L_x_49) ;  /* 0x0000000d01b47547 */ /* 0x000fea000b800000 */
[----:B------:R-:W-:Y:S01]  /*2b20*/  UMOV UR4, 0x40 ;  /* 0x0000004000047882 */ /* 0x000fe20000000000 */
[----:B------:R-:W-:Y:S01]  /*2b30*/  NOP ;  /* 0x0000000000007918 */ /* 0x000fe20000000000 */
[----:B------:R-:W-:Y:S01]  /*2b40*/  ULEA UR4, UR37, UR4, 0x18 ;  /* 0x0000000425047291 */ /* 0x000fe2000f8ec0ff */
[----:B------:R-:W-:Y:S02]  /*2b50*/  UMOV UR5, 0x400 ;  /* 0x0000040000057882 */ /* 0x000fe40000000000 */
[----:B------:R-:W-:-:S06]  /*2b60*/  ULEA UR37, UR37, UR5, 0x18 ;  /* 0x0000000525257291 */ /* 0x000fcc000f8ec0ff */
[----:B------:R-:W1:Y:S02]  /*2b70*/  LDS.U8 R0, [UR4+0x1c] ;  /* 0x00001c04ff007984 */ /* 0x000e640008000000 */
[----:B-1----:R-:W-:-:S13]  /*2b80*/  ISETP.NE.AND P0, PT, R0, RZ, PT ;  /* 0x000000ff0000720c */ /* 0x002fda0003f05270 */
[----:B------:R-:W-:Y:S05]  /*2b90*/  @P0 BRA `(.L_x_50) ;  /* 0x0000000000580947 */ /* 0x000fea0003800000 */
[----:B------:R-:W-:-:S13]  /*2ba0*/  ELECT P0, URZ, PT ;  /* 0x0000000000ff782f */ /* 0x000fda0003800000 */
[----:B------:R-:W-:Y:S05]  /*2bb0*/  @!P0 BRA `(.L_x_51) ;  /* 0x0000000000608947 */ /* 0x000fea0003800000 */
[----:B------:R-:W-:Y:S01]  /*2bc0*/  UMOV UR5, 0x10 ;  /* 0x0000001000057882 */ /* 0x000fe20000000000 */
[----:B------:R-:W-:Y:S01]  /*2bd0*/  HFMA2 R0, -RZ, RZ, 0, 5.9604644775390625e-08 ;  /* 0x00000001ff007431 */ /* 0x000fe200000001ff */
[----:B------:R-:W-:-:S03]  /*2be0*/  MOV R2, 0xffff ;  /* 0x0000ffff00027802 */ /* 0x000fc60000000f00 */
[----:B------:R-:W-:Y:S04]  /*2bf0*/  DEPBAR.LE SB1, 0x36 ;  /* 0x00009d800000791a */ /* 0x000fe80000000000 */
[----:B------:R-:W1:Y:S02]  /*2c00*/  UTCATOMSWS.FIND_AND_SET.ALIGN UP0, UR5, UR5 ;  /* 0x00000005000575e3 */ /* 0x000e640008000800 */
[----:B-1----:R-:W-:Y:S01]  /*2c10*/  MOV R3, UR5 ;  /* 0x0000000500037c02 */ /* 0x002fe20008000f00 */
[----:B------:R-:W-:Y:S06]  /*2c20*/  BRA.U UP0, `(.L_x_52) ;  /* 0x0000000100187547 */ /* 0x000fec000b800000 */
.L_x_53:
[----:B------:R-:W-:Y:S05]  /*2c30*/  NANOSLEEP 0x64 ;  /* 0x000000640000795d */ /* 0x000fea0003800000 */
[----:B------:R-:W-:-:S05]  /*2c40*/  UMOV UR5, 0x10 ;  /* 0x0000001000057882 */ /* 0x000fca0000000000 */
[----:B------:R-:W-:Y:S04]  /*2c50*/  DEPBAR.LE SB1, 0x36 ;  /* 0x00009d800000791a */ /* 0x000fe80000000000 */
[----:B------:R-:W1:Y:S02]  /*2c60*/  UTCATOMSWS.FIND_AND_SET.ALIGN UP0, UR5, UR5 ;  /* 0x00000005000575e3 */ /* 0x000e640008000800 */
[----:B-1----:R-:W-:Y:S01]  /*2c70*/  MOV R3, UR5 ;  /* 0x0000000500037c02 */ /* 0x002fe20008000f00 */
[----:B------:R-:W-:Y:S05]  /*2c80*/  BRA.U !UP0, `(.L_x_53) ;  /* 0xfffffffd08e87547 */ /* 0x000fea000b83ffff */
.L_x_52:
[-C--:B------:R-:W-:Y:S02]  /*2c90*/  SHF.L.U32 R2, R2, R3.reuse, RZ ;  /* 0x0000000302027219 */ /* 0x080fe400000006ff */
[----:B------:R-:W-:Y:S01]  /*2ca0*/  SHF.L.U32 R0, R0, R3, RZ ;  /* 0x0000000300007219 */ /* 0x000fe200000006ff */
[----:B------:R-:W-:Y:S02]  /*2cb0*/  IMAD.SHL.U32 R3, R3, 0x20, RZ ;  /* 0x0000002003037824 */ /* 0x000fe400078e00ff */
[----:B------:R1:W-:Y:S04]  /*2cc0*/  ATOMS.OR RZ, [UR4+0x14], R2 ;  /* 0x00001402ffff798c */ /* 0x0003e8000b000004 */
[----:B------:R1:W-:Y:S04]  /*2cd0*/  ATOMS.OR RZ, [UR4+0x18], R0 ;  /* 0x00001800ffff798c */ /* 0x0003e8000b000004 */
[----:B------:R1:W-:Y:S01]  /*2ce0*/  STS [UR37+0x150], R3 ;  /* 0x00015003ff007988 */ /* 0x0003e20008000825 */
[----:B------:R-:W-:Y:S05]  /*2cf0*/  BRA `(.L_x_51) ;  /* 0x0000000000107947 */ /* 0x000fea0003800000 */
.L_x_50:
[----:B------:R-:W-:Y:S02]  /*2d00*/  MOV R0, 0xffffffff ;  /* 0xffffffff00007802 */ /* 0x000fe40000000f00 */
[----:B------:R-:W-:-:S03]  /*2d10*/  MOV R2, 0x2d40 ;  /* 0x00002d4000027802 */ /* 0x000fc60000000f00 */
[----:B------:R1:W-:Y:S04]  /*2d20*/  STS [UR37+0x150], R0 ;  /* 0x00015000ff007988 */ /* 0x0003e80008000825 */
[----:B-1-3-5:R-:W-:Y:S05]  /*2d30*/  CALL.REL.NOINC `($__internal_1_$__cuda_sm10x_tcgen05_guardrail_trap_phase_invalid_during_alloc) ;  /* 0x0000006c00107944 */ /* 0x02afea0003c00000 */
.L_x_51:
[----:B------:R-:W-:Y:S05]  /*2d40*/  WARPSYNC.ALL ;  /* 0x0000000000007948 */ /* 0x000fea0003800000 */
[----:B------:R-:W2:Y:S01]  /*2d50*/  S2UR UR5, SR_CgaCtaId ;  /* 0x00000000000579c3 */ /* 0x000ea20000008800 */
[----:B------:R-:W-:Y:S01]  /*2d60*/  UMOV UR4, 0x400 ;  /* 0x0000040000047882 */ /* 0x000fe20000000000 */
[----:B------:R-:W-:-:S06]  /*2d70*/  NOP ;  /* 0x0000000000007918 */ /* 0x000fcc0000000000 */
[----:B------:R-:W-:Y:S06]  /*2d80*/  BAR.ARV 0x6, 0xa0 ;  /* 0x0182800000007b1d */ /* 0x000fec0000002000 */
[----:B------:R-:W4:Y:S01]  /*2d90*/  LDCU UR7, c[0x0][0x38c] ;  /* 0x00007180ff0777ac */ /* 0x000f220008000800 */
[----:B------:R-:W-:Y:S01]  /*2da0*/  IMAD.MOV.U32 R11, RZ, RZ, 0x1 ;  /* 0x00000001ff0b7424 */ /* 0x000fe200078e00ff */
[----:B------:R-:W-:Y:S01]  /*2db0*/  CS2R R8, SRZ ;  /* 0x0000000000087805 */ /* 0x000fe2000001ff00 */
[----:B------:R-:W-:Y:S01]  /*2dc0*/  IMAD.MOV.U32 R10, RZ, RZ, RZ ;  /* 0x000000ffff0a7224 */ /* 0x000fe200078e00ff */
[----:B------:R-:W3:Y:S01]  /*2dd0*/  LDCU UR6, c[0x0][0x38c] ;  /* 0x00007180ff0677ac */ /* 0x000ee20008000800 */
[----:B------:R-:W-:Y:S01]  /*2de0*/  UMOV UR15, URZ ;  /* 0x000000ff000f7c82 */ /* 0x000fe20008000000 */
[----:B------:R-:W-:Y:S01]  /*2df0*/  UMOV UR14, URZ ;  /* 0x000000ff000e7c82 */ /* 0x000fe20008000000 */
[----:B--2---:R-:W-:Y:S01]  /*2e00*/  ULEA UR5, UR5, UR4, 0x18 ;  /* 0x0000000405057291 */ /* 0x004fe2000f8ec0ff */
[----:B------:R-:W-:Y:S01]  /*2e10*/  UMOV UR24, 0x0 ;  /* 0x0000000000187882 */ /* 0x000fe20000000000 */
[----:B------:R-:W-:-:S02]  /*2e20*/  UMOV UR25, 0x8200010 ;  /* 0x0820001000197882 */ /* 0x000fc40000000000 */
[----:B------:R-:W-:Y:S02]  /*2e30*/  UIADD3 UR10, UPT, UPT, UR5, 0x8400, URZ ;  /* 0x00008400050a7890 */ /* 0x000fe4000fffe0ff */
[----:B------:R-:W-:Y:S02]  /*2e40*/  UIADD3 UR11, UPT, UPT, UR5, 0x1c400, URZ ;  /* 0x0001c400050b7890 */ /* 0x000fe4000fffe0ff */
[----:B----4-:R-:W-:Y:S01]  /*2e50*/  UIADD3 UR7, UPT, UPT, UR7, 0x3f, URZ ;  /* 0x0000003f07077890 */ /* 0x010fe2000fffe0ff */
[----:B-1----:R-:W1:Y:S01]  /*2e60*/  LDS R0, [UR5+0x150] ;  /* 0x00015005ff007984 */ /* 0x002e620008000800 */
[----:B------:R-:W-:Y:S02]  /*2e70*/  USHF.R.U32.HI UR10, URZ, 0x4, UR10 ;  /* 0x00000004ff0a7899 */ /* 0x000fe4000801160a */
[----:B------:R-:W-:Y:S02]  /*2e80*/  USHF.R.S32.HI UR4, URZ, 0x1f, UR7 ;  /* 0x0000001fff047899 */ /* 0x000fe40008011407 */
[----:B------:R-:W-:-:S02]  /*2e90*/  USHF.R.U32.HI UR11, URZ, 0x4, UR11 ;  /* 0x00000004ff0b7899 */ /* 0x000fc4000801160b */
[----:B------:R-:W-:Y:S02]  /*2ea0*/  ULEA.HI UR4, UR4, UR7, URZ, 0x6 ;  /* 0x0000000704047291 */ /* 0x000fe4000f8f30ff */
[----:B------:R-:W-:Y:S02]  /*2eb0*/  ULOP3.LUT UR10, UR10, 0x3fff, URZ, 0xc0, !UPT ;  /* 0x00003fff0a0a7892 */ /* 0x000fe4000f8ec0ff */
[----:B------:R-:W-:Y:S02]  /*2ec0*/  USHF.R.S32.HI UR4, URZ, 0x6, UR4 ;  /* 0x00000006ff047899 */ /* 0x000fe40008011404 */
[----:B------:R-:W-:Y:S02]  /*2ed0*/  ULOP3.LUT UR11, UR11, 0x3fff, URZ, 0xc0, !UPT ;  /* 0x00003fff0b0b7892 */ /* 0x000fe4000f8ec0ff */
[----:B------:R-:W-:Y:S01]  /*2ee0*/  UISETP.LT.AND UP0, UPT, UR4, 0x1, UPT ;  /* 0x000000010400788c */ /* 0x000fe2000bf01270 */
[----:B------:R-:W-:Y:S01]  /*2ef0*/  UMOV UR22, 0x0 ;  /* 0x0000000000167882 */ /* 0x000fe20000000000 */
[----:B------:R-:W-:-:S02]  /*2f00*/  UMOV UR23, 0x8200010 ;  /* 0x0820001000177882 */ /* 0x000fc40000000000 */
[----:B------:R-:W-:Y:S02]  /*2f10*/  USEL UR9, UR4, 0x1, !UP0 ;  /* 0x0000000104097887 */ /* 0x000fe4000c000000 */
[----:B------:R-:W-:Y:S02]  /*2f20*/  ULOP3.LUT UR10, UR10, 0x10000, URZ, 0xfc, !UPT ;  /* 0x000100000a0a7892 */ /* 0x000fe4000f8efcff */
[----:B------:R-:W-:Y:S02]  /*2f30*/  ULOP3.LUT UR11, UR11, 0x10000, URZ, 0xfc, !UPT ;  /* 0x000100000b0b7892 */ /* 0x000fe4000f8efcff */
[----:B------:R-:W-:Y:S02]  /*2f40*/  UIADD3 UR9, UPT, UPT, -UR9, URZ, URZ ;  /* 0x000000ff09097290 */ /* 0x000fe4000fffe1ff */
[----:B---3--:R-:W-:Y:S01]  /*2f50*/  UISETP.GE.AND UP3, UPT, UR6, 0x1, UPT ;  /* 0x000000010600788c */ /* 0x008fe2000bf66270 */
[----:B------:R-:W-:Y:S01]  /*2f60*/  UMOV UR20, 0x0 ;  /* 0x0000000000147882 */ /* 0x000fe20000000000 */
[----:B------:R-:W-:Y:S01]  /*2f70*/  UMOV UR21, 0x8200010 ;  /* 0x0820001000157882 */ /* 0x000fe20000000000 */
[----:B------:R-:W-:Y:S01]  /*2f80*/  UMOV UR18, 0x0 ;  /* 0x0000000000127882 */ /* 0x000fe20000000000 */
[----:B------:R-:W-:Y:S01]  /*2f90*/  UMOV UR19, 0x8200010 ;  /* 0x0820001000137882 */ /* 0x000fe20000000000 */
[----:B-1----:R-:W-:-:S15]  /*2fa0*/  R2UR UR16, R0 ;  /* 0x00000000001072ca */ /* 0x002fde00000e0000 */
.L_x_60:
[----:B------:R-:W-:Y:S02]  /*2fb0*/  LEA R0, R10, UR5, 0x3 ;  /* 0x000000050a007c11 */ /* 0x000fe4000f8e18ff */
[----:B------:R-:W-:Y:S02]  /*2fc0*/  SHF.L.U32 R2, R9, 0x1f, RZ ;  /* 0x0000001f09027819 */ /* 0x000fe400000006ff */
[----:B------:R-:W-:Y:S01]  /*2fd0*/  PLOP3.LUT P0, PT, PT, PT, UP3, 0x80, 0x8 ;  /* 0x000000000008781c */ /* 0x000fe20003f0f038 */
[----:B------:R-:W-:Y:S01]  /*2fe0*/  VIADD R3, R0, 0xb0 ;  /* 0x000000b000037836 */ /* 0x000fe20000000000 */
[----:B-1----:R-:W1:Y:S02]  /*2ff0*/  SYNCS.PHASECHK.TRANS64.TRYWAIT P1, [R0+URZ+0xa0], R2 ;  /* 0x0000a002000075a7 */ /* 0x002e6400080211ff */
[----:B-1-3--:R-:W-:Y:S09]  /*3000*/  @!P1 BRA `(.L_x_54) ;  /* 0x00000060005c9947 */ /* 0x00aff20003800000 */
.L_x_149:
[----:B------:R-:W-:Y:S01]  /*3010*/  LEA R4, R10, UR5, 0x4 ;  /* 0x000000050a047c11 */ /* 0x000fe2000f8e20ff */
[----:B------:R-:W-:Y:S01]  /*3020*/  @UP3 ULEA UR6, UR14, UR5, 0x3 ;  /* 0x000000050e063291 */ /* 0x000fe2000f8e18ff */
[----:B------:R-:W-:Y:S01]  /*3030*/  PLOP3.LUT P2, PT, PT, PT, PT, 0x80, 0x8 ;  /* 0x000000000008781c */ /* 0x000fe20003f4f070 */
[----:B------:R-:W-:Y:S01]  /*3040*/  ULEA UR7, UR15, UR5, 0x3 ;  /* 0x000000050f077291 */ /* 0x000fe2000f8e18ff */
[----:B------:R-:W-:Y:S01]  /*3050*/  PRMT R3, RZ, 0x654, R3 ;  /* 0x00000654ff037816 */ /* 0x000fe20000000003 */
[----:B------:R-:W-:Y:S01]  /*3060*/  ULEA UR8, UR15, UR16, 0x7 ;  /* 0x000000100f087291 */ /* 0x000fe2000f8e38ff */
[----:B------:R-:W2:Y:S01]  /*3070*/  LDS.128 R4, [R4+0x130] ;  /* 0x0001300004047984 */ /* 0x000ea20000000c00 */
[----:B-1----:R-:W-:Y:S02]  /*3080*/  @P0 SHF.L.U32 R2, R8, 0x1f, RZ ;  /* 0x0000001f08020819 */ /* 0x002fe400000006ff */
[----:B------:R-:W-:Y:S01]  /*3090*/  SHF.L.U32 R0, R11, 0x1f, RZ ;  /* 0x0000001f0b007819 */ /* 0x000fe200000006ff */
[----:B------:R-:W-:Y:S01]  /*30a0*/  @!PT LDS RZ, [RZ] ;  /* 0x00000000fffff984 */ /* 0x000fe20000000800 */
[----:B------:R-:W-:Y:S01]  /*30b0*/  @!PT LDS RZ, [RZ] ;  /* 0x00000000fffff984 */ /* 0x000fe20000000800 */
[----:B------:R-:W-:Y:S01]  /*30c0*/  @!PT LDS RZ, [RZ] ;  /* 0x00000000fffff984 */ /* 0x000fe20000000800 */
[----:B------:R-:W-:Y:S01]  /*30d0*/  @!PT LDS RZ, [RZ] ;  /* 0x00000000fffff984 */ /* 0x000fe20000000800 */
[----:B------:R1:W-:Y:S06]  /*30e0*/  MEMBAR.ALL.CTA ;  /* 0x0000000000007992 */ /* 0x0003ec0000008000 */
[----:B-1----:R-:W1:Y:S02]  /*30f0*/  FENCE.VIEW.ASYNC.S ;  /* 0x00000000000073c6 */ /* 0x002e640000000000 */
[----:B-1----:R1:W-:Y:S01]  /*3100*/  SYNCS.ARRIVE.TRANS64.RED.A1T0 RZ, [R3+URZ], RZ ;  /* 0x000000ff03ff79a7 */ /* 0x0023e200081004ff */
[----:B------:R1:W3:Y:S01]  /*3110*/  @P0 SYNCS.PHASECHK.TRANS64.TRYWAIT P2, [UR6], R2 ;  /* 0x00000002ff0005a7 */ /* 0x0002e20008041106 */
[----:B--2---:R-:W-:Y:S01]  /*3120*/  LOP3.LUT P1, RZ, R6, 0x1, RZ, 0xc0, !PT ;  /* 0x0000000106ff7812 */ /* 0x004fe2000782c0ff */
[----:B------:R-:W2:Y:S02]  /*3130*/  SYNCS.PHASECHK.TRANS64.TRYWAIT P0, [UR7+0xe0], R0 ;  /* 0x0000e000ff0075a7 */ /* 0x000ea40008001107 */
[----:B-123--:R-:W-:Y:S10]  /*3140*/  @!P0 BRA `(.L_x_55) ;  /* 0x0000006000208947 */ /* 0x00eff40003800000 */
.L_x_151:
[----:B------:R-:W-:Y:S01]  /*3150*/  IADD3 R10, PT, PT, R10, 0x1, RZ ;  /* 0x000000010a0a7810 */ /* 0x000fe20007ffe0ff */
[----:B------:R-:W-:Y:S06]  /*3160*/  BRA.U !UP3, `(.L_x_56) ;  /* 0x000000010bc07547 */ /* 0x000fec000b800000 */
[----:B------:R-:W-:Y:S01]  /*3170*/  UPLOP3.LUT UP4, UPT, UPT, UPT, UPT, 0x40, 0x4 ;  /* 0x000000000004789c */ /* 0x000fe20003f8e870 */
[----:B------:R-:W-:Y:S01]  /*3180*/  UMOV UR13, UR9 ;  /* 0x00000009000d7c82 */ /* 0x000fe20008000000 */
[----:B------:R-:W-:Y:S01]  /*3190*/  UMOV UR12, UR4 ;  /* 0x00000004000c7c82 */ /* 0x000fe20008000000 */
[----:B------:R-:W-:-:S08]  /*31a0*/  UMOV UR17, UR14 ;  /* 0x0000000e00117c82 */ /* 0x000fd00008000000 */
.L_x_59:
[----:B------:R-:W-:Y:S02]  /*31b0*/  UIADD3 UR13, UPT, UPT, UR13, 0x1, URZ ;  /* 0x000000010d0d7890 */ /* 0x000fe4000fffe0ff */
[----:B--2---:R-:W-:Y:S02]  /*31c0*/  ULEA UR6, UR17, UR5, 0x3 ;  /* 0x0000000511067291 */ /* 0x004fe4000f8e18ff */
[----:B------:R-:W-:Y:S01]  /*31d0*/  UISETP.NE.AND UP0, UPT, UR13, URZ, UPT ;  /* 0x000000ff0d00728c */ /* 0x000fe2000bf05270 */
[----:B---3--:R-:W-:Y:S10]  /*31e0*/  @P2 BRA `(.L_x_57) ;  /* 0x00000000000c2947 */ /* 0x008ff40003800000 */
[----:B-1----:R-:W-:Y:S04]  /*31f0*/  SHF.L.U32 R2, R8, 0x1f, RZ ;  /* 0x0000001f08027819 */ /* 0x002fe800000006ff */
[----:B------:R-:W1:Y:S02]  /*3200*/  SYNCS.PHASECHK.TRANS64.TRYWAIT P0, [UR6], R2 ;  /* 0x00000002ff0075a7 */ /* 0x000e640008001106 */
[----:B-1----:R-:W-:Y:S05]  /*3210*/  @!P0 BRA `(.L_x_58) ;  /* 0x0000006000048947 */ /* 0x002fea0003800000 */
.L_x_57:
[----:B------:R-:W-:Y:S01]  /*3220*/  UISETP.NE.AND UP1, UPT, UR12, 0x1, UPT ;  /* 0x000000010c00788c */ /* 0x000fe2000bf25270 */
[----:B------:R-:W-:Y:S01]  /*3230*/  PLOP3.LUT P2, PT, PT, PT, PT, 0x80, 0x8 ;  /* 0x000000000008781c */ /* 0x000fe20003f4f070 */
[----:B------:R-:W-:Y:S02]  /*3240*/  UIADD3 UR14, UPT, UPT, UR17, 0x1, URZ ;  /* 0x00000001110e7890 */ /* 0x000fe4000fffe0ff */
[----:B------:R-:W-:Y:S02]  /*3250*/  ULEA UR28, UR17, UR11, 0xa ;  /* 0x0000000b111c7291 */ /* 0x000fe4000f8e50ff */
[----:B------:R-:W-:Y:S01]  /*3260*/  UISETP.NE.AND UP2, UPT, UR14, 0x5, UPT ;  /* 0x000000050e00788c */ /* 0x000fe2000bf45270 */
[----:B------:R-:W-:Y:S01]  /*3270*/  PLOP3.LUT P0, PT, PT, PT, UP1, 0x80, 0x8 ;  /* 0x000000000008781c */ /* 0x000fe20003f0f018 */
[----:B------:R-:W-:Y:S02]  /*3280*/  UIADD3 UR40, UPT, UPT, UR28, 0x2, URZ ;  /* 0x000000021c287890 */ /* 0x000fe4000fffe0ff */
[----:B------:R-:W-:Y:S02]  /*3290*/  USEL UR27, URZ, 0x1, UP2 ;  /* 0x00000001ff1b7887 */ /* 0x000fe40009000000 */
[----:B------:R-:W-:Y:S02]  /*32a0*/  USEL UR14, UR14, URZ, UP2 ;  /* 0x000000ff0e0e7287 */ /* 0x000fe40009000000 */
[----:B------:R-:W-:Y:S02]  /*32b0*/  UIADD3 UR36, UPT, UPT, UR28, 0x4, URZ ;  /* 0x000000041c247890 */ /* 0x000fe4000fffe0ff */
[----:B------:R-:W-:Y:S01]  /*32c0*/  @UP1 ULEA UR26, UR14, UR5, 0x3 ;  /* 0x000000050e1a1291 */ /* 0x000fe2000f8e18ff */
[----:B------:R-:W-:Y:S01]  /*32d0*/  LOP3.LUT R8, R8, UR27, RZ, 0x3c, !PT ;  /* 0x0000001b08087c12 */ /* 0x000fe2000f8e3cff */
[----:B------:R-:W-:Y:S02]  /*32e0*/  UIADD3 UR32, UPT, UPT, UR28, 0x6, URZ ;  /* 0x000000061c207890 */ /* 0x000fe4000fffe0ff */
[----:B------:R-:W-:Y:S01]  /*32f0*/  UIADD3 UR6, UPT, UPT, UR6, 0x28, URZ ;  /* 0x0000002806067890 */ /* 0x000fe2000fffe0ff */
[----:B-1----:R-:W-:Y:S01]  /*3300*/  @P0 SHF.L.U32 R0, R8, 0x1f, RZ ;  /* 0x0000001f08000819 */ /* 0x002fe200000006ff */
[----:B------:R-:W-:Y:S01]  /*3310*/  UIADD3 UR12, UPT, UPT, UR12, -0x1, URZ ;  /* 0xffffffff0c0c7890 */ /* 0x000fe2000fffe0ff */
[----:B------:R-:W-:Y:S02]  /*3320*/  UMOV UR29, 0x40004040 ;  /* 0x40004040001d7882 */ /* 0x000fe40000000000 */
[----:B------:R2:W3:Y:S01]  /*3330*/  @P0 SYNCS.PHASECHK.TRANS64.TRYWAIT P2, [UR26], R0 ;  /* 0x00000000ff0005a7 */ /* 0x0004e2000804111a */
[----:B------:R-:W-:Y:S01]  /*3340*/  ULEA UR26, UR17, UR10, 0xa ;  /* 0x0000000a111a7291 */ /* 0x000fe2000f8e50ff */
[----:B------:R-:W-:Y:S01]  /*3350*/  UMOV UR27, 0x40004040 ;  /* 0x40004040001b7882 */ /* 0x000fe20000000000 */
[----:B------:R-:W-:Y:S02]  /*3360*/  UMOV UR41, 0x40004040 ;  /* 0x4000404000297882 */ /* 0x000fe40000000000 */
[----:B------:R-:W-:Y:S02]  /*3370*/  UIADD3 UR38, UPT, UPT, UR26, 0x2, URZ ;  /* 0x000000021a267890 */ /* 0x000fe4000fffe0ff */
[----:B------:R-:W-:Y:S02]  /*3380*/  UIADD3 UR34, UPT, UPT, UR26, 0x4, URZ ;  /* 0x000000041a227890 */ /* 0x000fe4000fffe0ff */
[----:B------:R-:W-:Y:S01]  /*3390*/  UIADD3 UR30, UPT, UPT, UR26, 0x6, URZ ;  /* 0x000000061a1e7890 */ /* 0x000fe2000fffe0ff */
[----:B------:R2:W-:Y:S01]  /*33a0*/  UTCHMMA gdesc[UR26], gdesc[UR28], tmem[UR8], tmem[UR24], idesc[UR25], UP4 ;  /* 0x00ff181c1a0075ea */ /* 0x0005e2000a000008 */
[----:B------:R-:W-:Y:S01]  /*33b0*/  UPLOP3.LUT UP4, UPT, UPT, UPT, UPT, 0x80, 0x8 ;  /* 0x000000000008789c */ /* 0x000fe20003f8f070 */
[----:B------:R-:W-:Y:S01]  /*33c0*/  UMOV UR39, 0x40004040 ;  /* 0x4000404000277882 */ /* 0x000fe20000000000 */
[----:B------:R-:W-:Y:S01]  /*33d0*/  UMOV UR37, 0x40004040 ;  /* 0x4000404000257882 */ /* 0x000fe20000000000 */
[----:B------:R2:W-:Y:S01]  /*33e0*/  UTCHMMA gdesc[UR38], gdesc[UR40], tmem[UR8], tmem[UR22], idesc[UR23], UPT ;  /* 0x00ff1628260075ea */ /* 0x0005e2000b800008 */
[----:B------:R-:W-:Y:S01]  /*33f0*/  UMOV UR35, 0x40004040 ;  /* 0x4000404000237882 */ /* 0x000fe20000000000 */
[----:B------:R-:W-:Y:S01]  /*3400*/  UMOV UR33, 0x40004040 ;  /* 0x4000404000217882 */ /* 0x000fe20000000000 */
[----:B------:R-:W-:Y:S01]  /*3410*/  UMOV UR31, 0x40004040 ;  /* 0x40004040001f7882 */ /* 0x000fe20000000000 */
[----:B------:R2:W-:Y:S01]  /*3420*/  UTCHMMA gdesc[UR34], gdesc[UR36], tmem[UR8], tmem[UR20], idesc[UR21], UPT ;  /* 0x00ff1424220075ea */ /* 0x0005e2000b800008 */
[----:B------:R2:W-:Y:S01]  /*3430*/  UTCHMMA gdesc[UR30], gdesc[UR32], tmem[UR8], tmem[UR18], idesc[UR19], UPT ;  /* 0x00ff12201e0075ea */ /* 0x0005e2000b800008 */
[----:B------:R2:W-:Y:S01]  /*3440*/  UTCBAR [UR6], URZ ;  /* 0x000000ff060073e9 */ /* 0x0005e200080000ff */
[----:B------:R-:W-:Y:S01]  /*3450*/  UMOV UR17, UR14 ;  /* 0x0000000e00117c82 */ /* 0x000fe20008000000 */
[----:B------:R-:W-:Y:S05]  /*3460*/  BRA.U UP0, `(.L_x_59) ;  /* 0xfffffffd00507547 */ /* 0x000fea000b83ffff */
.L_x_56:
[----:B------:R-:W-:Y:S01]  /*3470*/  UIADD3 UR15, UPT, UPT, UR15, 0x1, URZ ;  /* 0x000000010f0f7890 */ /* 0x000fe2000fffe0ff */
[C---:B------:R-:W-:Y:S01]  /*3480*/  ISETP.NE.AND P0, PT, R10.reuse, 0x2, PT ;  /* 0x000000020a00780c */ /* 0x040fe20003f05270 */
[----:B------:R-:W-:Y:S02]  /*3490*/  UIADD3 UR7, UPT, UPT, UR7, 0xc0, URZ ;  /* 0x000000c007077890 */ /* 0x000fe4000fffe0ff */
[----:B------:R-:W-:Y:S01]  /*34a0*/  UISETP.NE.AND UP0, UPT, UR15, 0x4, UPT ;  /* 0x000000040f00788c */ /* 0x000fe2000bf05270 */
[----:B-12---:R-:W-:Y:S02]  /*34b0*/  SEL R0, RZ, 0x1, P0 ;  /* 0x00000001ff007807 */ /* 0x006fe40000000000 */
[----:B------:R-:W-:Y:S01]  /*34c0*/  SEL R10, R10, RZ, P0 ;  /* 0x000000ff0a0a7207 */ /* 0x000fe20000000000 */
[----:B------:R-:W-:Y:S01]  /*34d0*/  USEL UR6, URZ, 0x1, UP0 ;  /* 0x00000001ff067887 */ /* 0x000fe20008000000 */
[----:B------:R-:W-:Y:S01]  /*34e0*/  LOP3.LUT R9, R9, R0, RZ, 0x3c, !PT ;  /* 0x0000000009097212 */ /* 0x000fe200078e3cff */
[----:B------:R-:W-:Y:S01]  /*34f0*/  USEL UR15, UR15, URZ, UP0 ;  /* 0x000000ff0f0f7287 */ /* 0x000fe20008000000 */
[----:B------:R1:W-:Y:S03]  /*3500*/  UTCBAR [UR7], URZ ;  /* 0x000000ff070073e9 */ /* 0x0003e600080000ff */
[----:B------:R-:W-:Y:S01]  /*3510*/  LOP3.LUT R11, R11, UR6, RZ, 0x3c, !PT ;  /* 0x000000060b0b7c12 */ /* 0x000fe2000f8e3cff */
[----:B------:R-:W-:Y:S07]  /*3520*/  @P1 BRA `(.L_x_60) ;  /* 0xfffffff800a01947 */ /* 0x000fee000383ffff */
[----:B------:R-:W2:Y:S01]  /*3530*/  S2UR UR4, SR_CgaCtaId ;  /* 0x00000000000479c3 */ /* 0x000ea20000008800 */
[----:B------:R-:W-:Y:S01]  /*3540*/  ELECT P0, URZ, PT ;  /* 0x0000000000ff782f */ /* 0x000fe20003800000 */
[----:B------:R-:W-:Y:S01]  /*3550*/  IMAD.MOV.U32 R0, RZ, RZ, 0x1 ;  /* 0x00000001ff007424 */ /* 0x000fe200078e00ff */
[----:B------:R-:W-:Y:S01]  /*3560*/  UIADD3 UR5, UPT, UPT, UR5, 0xe0, URZ ;  /* 0x000000e005057890 */ /* 0x000fe2000fffe0ff */
[----:B------:R-:W-:Y:S01]  /*3570*/  SHF.L.U32 R2, R11, 0x1f, RZ ;  /* 0x0000001f0b027819 */ /* 0x000fe200000006ff */
[----:B------:R-:W-:-:S03]  /*3580*/  UMOV UR6, 0x40 ;  /* 0x0000004000067882 */ /* 0x000fc60000000000 */
[----:B------:R-:W-:Y:S01]  /*3590*/  UVIRTCOUNT.DEALLOC.SMPOOL 0x80 ;  /* 0x000000800000784c */ /* 0x000fe20000000000 */
[----:B--2---:R-:W-:Y:S02]  /*35a0*/  ULEA UR4, UR4, UR6, 0x18 ;  /* 0x0000000604047291 */ /* 0x004fe4000f8ec0ff */
[----:B------:R-:W-:-:S07]  /*35b0*/  ULEA UR6, UR15, UR5, 0x3 ;  /* 0x000000050f067291 */ /* 0x000fce000f8e18ff */
[----:B------:R2:W-:Y:S02]  /*35c0*/  @P0 STS.U8 [UR4+0x1c], R0 ;  /* 0x00001c00ff000988 */ /* 0x0005e40008000004 */
[----:B------:R-:W4:Y:S02]  /*35d0*/  SYNCS.PHASECHK.TRANS64.TRYWAIT P0, [UR6], R2 ;  /* 0x00000002ff0075a7 */ /* 0x000f240008001106 */
[----:B--2-4-:R-:W-:Y:S05]  /*35e0*/  @!P0 BRA `(.L_x_61) ;  /* 0x0000005c00288947 */ /* 0x014fea0003800000 */
.L_x_154:
[----:B-1----:R-:W-:-:S04]  /*35f0*/  UIADD3 UR7, UPT, UPT, UR15, 0x1, URZ ;  /* 0x000000010f077890 */ /* 0x002fc8000fffe0ff */
[----:B------:R-:W-:-:S04]  /*3600*/  UISETP.NE.AND UP0, UPT, UR7, 0x4, UPT ;  /* 0x000000040700788c */ /* 0x000fc8000bf05270 */
[----:B------:R-:W-:Y:S02]  /*3610*/  USEL UR8, URZ, 0x1, UP0 ;  /* 0x00000001ff087887 */ /* 0x000fe40008000000 */
[----:B------:R-:W-:-:S04]  /*3620*/  USEL UR7, UR7, URZ, UP0 ;  /* 0x000000ff07077287 */ /* 0x000fc80008000000 */
[----:B------:R-:W-:Y:S01]  /*3630*/  ULEA UR6, UR7, UR5, 0x3 ;  /* 0x0000000507067291 */ /* 0x000fe2000f8e18ff */
[----:B--2---:R-:W-:-:S04]  /*3640*/  LOP3.LUT R2, R11, UR8, RZ, 0x3c, !PT ;  /* 0x000000080b027c12 */ /* 0x004fc8000f8e3cff */
[----:B------:R-:W-:-:S04]  /*3650*/  SHF.L.U32 R3, R2, 0x1f, RZ ;  /* 0x0000001f02037819 */ /* 0x000fc800000006ff */
[----:B------:R-:W1:Y:S02]  /*3660*/  SYNCS.PHASECHK.TRANS64.TRYWAIT P0, [UR6], R3 ;  /* 0x00000003ff0075a7 */ /* 0x000e640008001106 */
[----:B-1----:R-:W-:Y:S05]  /*3670*/  @!P0 BRA `(.L_x_62) ;  /* 0x0000005c001c8947 */ /* 0x002fea0003800000 */
.L_x_156:
        /* <DEDUP_REMOVED lines=9> */
.L_x_158:
[----:B------:R-:W-:-:S04]  /*3710*/  UIADD3 UR7, UPT, UPT, UR7, 0x1, URZ ;  /* 0x0000000107077890 */ /* 0x000fc8000fffe0ff */
[----:B------:R-:W-:-:S04]  /*3720*/  UISETP.NE.AND UP0, UPT, UR7, 0x4, UPT ;  /* 0x000000040700788c */ /* 0x000fc8000bf05270 */
[----:B------:R-:W-:Y:S02]  /*3730*/  USEL UR6, URZ, 0x1, UP0 ;  /* 0x00000001ff067887 */ /* 0x000fe40008000000 */
[----:B------:R-:W-:-:S04]  /*3740*/  USEL UR7, UR7, URZ, UP0 ;  /* 0x000000ff07077287 */ /* 0x000fc80008000000 */
[----:B------:R-:W-:Y:S01]  /*3750*/  ULEA UR7, UR7, UR5, 0x3 ;  /* 0x0000000507077291 */ /* 0x000fe2000f8e18ff */
[----:B------:R-:W-:-:S04]  /*3760*/  LOP3.LUT R2, R2, UR6, RZ, 0x3c, !PT ;  /* 0x0000000602027c12 */ /* 0x000fc8000f8e3cff */
[----:B------:R-:W-:-:S04]  /*3770*/  SHF.L.U32 R2, R2, 0x1f, RZ ;  /* 0x0000001f02027819 */ /* 0x000fc800000006ff */
[----:B------:R-:W2:Y:S02]  /*3780*/  SYNCS.PHASECHK.TRANS64.TRYWAIT P0, [UR7], R2 ;  /* 0x00000002ff0075a7 */ /* 0x000ea40008001107 */
[----:B--2---:R-:W-:Y:S05]  /*3790*/  @!P0 BRA `(.L_x_64) ;  /* 0x0000005c00048947 */ /* 0x004fea0003800000 */
.L_x_160:
[----:B------:R-:W-:Y:S01]  /*37a0*/  NOP ;  /* 0x0000000000007918 */ /* 0x000fe20000000000 */
[----:B-1----:R-:W1:Y:S01]  /*37b0*/  LDS R0, [UR4+0x14] ;  /* 0x00001404ff007984 */ /* 0x002e620008000800 */
[----:B------:R-:W-:Y:S01]  /*37c0*/  ULOP3.LUT UR6, UR16, 0xffff, URZ, 0xc0, !UPT ;  /* 0x0000ffff10067892 */ /* 0x000fe2000f8ec0ff */
[----:B------:R-:W-:Y:S01]  /*37d0*/  UMOV UR8, 0xffff ;  /* 0x0000ffff00087882 */ /* 0x000fe20000000000 */
[----:B------:R-:W-:Y:S02]  /*37e0*/  UMOV UR5, 0x1 ;  /* 0x0000000100057882 */ /* 0x000fe40000000000 */
[----:B------:R-:W-:-:S04]  /*37f0*/  USHF.R.U32.HI UR6, URZ, 0x5, UR6 ;  /* 0x00000005ff067899 */ /* 0x000fc80008011606 */
[----:B------:R-:W-:Y:S02]  /*3800*/  USHF.L.U32 UR8, UR8, UR6, URZ ;  /* 0x0000000608087299 */ /* 0x000fe400080006ff */
[----:B------:R-:W-:-:S04]  /*3810*/  USHF.L.U32 UR5, UR5, UR6, URZ ;  /* 0x0000000605057299 */ /* 0x000fc800080006ff */
[----:B-1----:R-:W-:-:S04]  /*3820*/  LOP3.LUT R0, R0, UR8, RZ, 0xc0, !PT ;  /* 0x0000000800007c12 */ /* 0x002fc8000f8ec0ff */
[----:B------:R-:W-:-:S13]  /*3830*/  ISETP.NE.AND P0, PT, R0, UR8, PT ;  /* 0x0000000800007c0c */ /* 0x000fda000bf05270 */
[----:B------:R-:W-:Y:S05]  /*3840*/  @P0 BRA `(.L_x_65) ;  /* 0x0000000000580947 */ /* 0x000fea0003800000 */
[----:B------:R-:W1:Y:S02]  /*3850*/  LDS R0, [UR4+0x18] ;  /* 0x00001804ff007984 */ /* 0x000e640008000800 */
[----:B-1----:R-:W-:-:S04]  /*3860*/  LOP3.LUT R0, R0, UR5, RZ, 0xc0, !PT ;  /* 0x0000000500007c12 */ /* 0x002fc8000f8ec0ff */
[----:B------:R-:W-:-:S13]  /*3870*/  ISETP.NE.AND P0, PT, R0, UR5, PT ;  /* 0x0000000500007c0c */ /* 0x000fda000bf05270 */
[----:B------:R-:W-:Y:S05]  /*3880*/  @P0 BRA `(.L_x_66) ;  /* 0x00000000003c0947 */ /* 0x000fea0003800000 */
[----:B------:R-:W1:Y:S01]  /*3890*/  S2R R2, SR_LANEID ;  /* 0x0000000000027919 */ /* 0x000e620000000000 */
[----:B------:R-:W-:Y:S01]  /*38a0*/  ULOP3.LUT UR8, URZ, UR8, URZ, 0x33, !UPT ;  /* 0x00000008ff087292 */ /* 0x000fe2000f8e33ff */
[----:B------:R-:W-:Y:S02]  /*38b0*/  VOTEU.ANY UR7, UPT, PT ;  /* 0x0000000000077886 */ /* 0x000fe400038e0100 */
[----:B------:R-:W-:-:S03]  /*38c0*/  UFLO.U32 UR7, UR7 ;  /* 0x00000007000772bd */ /* 0x000fc600080e0000 */
[----:B------:R-:W-:-:S04]  /*38d0*/  IMAD.U32 R0, RZ, RZ, UR8 ;  /* 0x00000008ff007e24 */ /* 0x000fc8000f8e00ff */
[----:B------:R2:W4:Y:S02]  /*38e0*/  REDUX UR6, R0 ;  /* 0x00000000000673c4 */ /* 0x0005240000000000 */
[----:B------:R1:W-:Y:S02]  /*38f0*/  UTCATOMSWS.AND URZ, UR8 ;  /* 0x0000000800ff79e3 */ /* 0x0003e40008000000 */
[----:B-1----:R-:W-:Y:S02]  /*3900*/  ISETP.EQ.U32.AND P0, PT, R2, UR7, PT ;  /* 0x0000000702007c0c */ /* 0x002fe4000bf02070 */
[----:B--2---:R-:W-:Y:S02]  /*3910*/  LOP3.LUT R0, RZ, UR5, RZ, 0x33, !PT ;  /* 0x00000005ff007c12 */ /* 0x004fe4000f8e33ff */
[----:B----4-:R-:W-:Y:S02]  /*3920*/  MOV R2, UR6 ;  /* 0x0000000600027c02 */ /* 0x010fe40008000f00 */
[----:B------:R-:W1:Y:S07]  /*3930*/  REDUX UR5, R0 ;  /* 0x00000000000573c4 */ /* 0x000e6e0000000000 */
[----:B------:R2:W-:Y:S01]  /*3940*/  @P0 ATOMS.AND RZ, [UR4+0x14], R2 ;  /* 0x00001402ffff098c */ /* 0x0005e2000a800004 */
[----:B-1----:R-:W-:-:S05]  /*3950*/  IMAD.U32 R0, RZ, RZ, UR5 ;  /* 0x00000005ff007e24 */ /* 0x002fca000f8e00ff */
[----:B------:R2:W-:Y:S01]  /*3960*/  @P0 ATOMS.AND RZ, [UR4+0x18], R0 ;  /* 0x00001800ffff098c */ /* 0x0005e2000a800004 */
[----:B------:R-:W-:Y:S05]  /*3970*/  BRA `(.L_x_67) ;  /* 0x0000000000147947 */ /* 0x000fea0003800000 */
.L_x_66:
[----:B------:R-:W-:Y:S02]  /*3980*/  MOV R2, 0x39a0 ;  /* 0x000039a000027802 */ /* 0x000fe40000000f00 */
[----:B---3-5:R-:W-:Y:S05]  /*3990*/  CALL.REL.NOINC `($__internal_0_$__cuda_sm10x_tcgen05_guardrail_trap_col_being_dealloced_not_returned_by_alloc) ;  /* 0x0000005c00ec7944 */ /* 0x028fea0003c00000 */
[----:B------:R-:W-:Y:S05]  /*39a0*/  BRA `(.L_x_67) ;  /* 0x0000000000087947 */ /* 0x000fea0003800000 */
.L_x_65:
[----:B------:R-:W-:Y:S02]  /*39b0*/  MOV R2, 0x39d0 ;  /* 0x000039d000027802 */ /* 0x000fe40000000f00 */
[----:B---3-5:R-:W-:Y:S05]  /*39c0*/  CALL.REL.NOINC `($__internal_2_$__cuda_sm10x_tcgen05_guardrail_trap_unallocated_columns_being_dealloced) ;  /* 0x0000005c00f87944 */ /* 0x028fea0003c00000 */
.L_x_67:
[----:B------:R-:W-:Y:S01]  /*39d0*/  NOP ;  /* 0x0000000000007918 */ /* 0x000fe20000000000 */
[----:B------:R-:W-:Y:S05]  /*39e0*/  EXIT ;  /* 0x000000000000794d */ /* 0x000fea0003800000 */
.L_x_49:
[----:B------:R-:W-:-:S09]  /*39f0*/  UISETP.NE.OR UP2, UPT, UR8, 0x3, !UP2 ;  /* 0x000000030800788c */ /* 0x000fd2000d745670 */
[----:B------:R-:W-:Y:S05]  /*3a00*/  BRA.U UP2, `(.L_x_68) ;  /* 0x0000001102087547 */ /* 0x000fea000b800000 */
[----:B------:R-:W1:Y:S01]  /*3a10*/  LDC R0, c[0x0][0xb30] ;  /* 0x0002cc00ff007b82 */ /* 0x000e620000000800 */
[----:B------:R-:W2:Y:S01]  /*3a20*/  LDCU.64 UR8, c[0x0][0x888] ;  /* 0x00011100ff0877ac */ /* 0x000ea20008000a00 */
[----:B------:R-:W-:Y:S02]  /*3a30*/  HFMA2 R27, -RZ, RZ, 0, 0 ;  /* 0x00000000ff1b7431 */ /* 0x000fe400000001ff */
[----:B------:R-:W-:Y:S01]  /*3a40*/  IMAD.MOV.U32 R29, RZ, RZ, 0x1 ;  /* 0x00000001ff1d7424 */ /* 0x000fe200078e00ff */
[----:B------:R-:W-:Y:S01]  /*3a50*/  MOV R25, 0x2000 ;  /* 0x0000200000197802 */ /* 0x000fe20000000f00 */
[----:B------:R-:W4:Y:S01]  /*3a60*/  LDCU.64 UR4, c[0x0][0x890] ;  /* 0x00011200ff0477ac */ /* 0x000f220008000a00 */
[----:B------:R-:W-:Y:S01]  /*3a70*/  IMAD.MOV.U32 R28, RZ, RZ, RZ ;  /* 0x000000ffff1c7224 */ /* 0x000fe200078e00ff */
[----:B------:R-:W3:Y:S01]  /*3a80*/  LDC R24, c[0x0][0x370] ;  /* 0x0000dc00ff187b82 */ /* 0x000ee20000000800 */
[----:B------:R-:W-:Y:S01]  /*3a90*/  UMOV UR7, 0x400 ;  /* 0x0000040000077882 */ /* 0x000fe20000000000 */
[----:B------:R-:W-:-:S02]  /*3aa0*/  UPLOP3.LUT UP1, UPT, UPT, UPT, UPT, 0x40, 0x4 ;  /* 0x000000000004789c */ /* 0x000fc40003f2e870 */
[----:B------:R-:W-:-:S04]  /*3ab0*/  ULEA UR7, UR37, UR7, 0x18 ;  /* 0x0000000725077291 */ /* 0x000fc8000f8ec0ff */
[----:B------:R-:W3:Y:S01]  /*3ac0*/  LDC R3, c[0x0][0xb0c] ;  /* 0x0002c300ff037b82 */ /* 0x000ee20000000800 */
[----:B------:R-:W-:Y:S02]  /*3ad0*/  UIADD3 UR13, UPT, UPT, UR7, 0x68, URZ ;  /* 0x00000068070d7890 */ /* 0x000fe4000fffe0ff */
[----:B--2---:R-:W-:Y:S02]  /*3ae0*/  UISETP.NE.U32.AND UP2, UPT, UR8, URZ, UPT ;  /* 0x000000ff0800728c */ /* 0x004fe4000bf45070 */
[----:B------:R-:W-:Y:S02]  /*3af0*/  UIADD3 UR33, UPT, UPT, UR7, 0x50, URZ ;  /* 0x0000005007217890 */ /* 0x000fe4000fffe0ff */
[----:B----4-:R-:W-:Y:S01]  /*3b00*/  UISETP.NE.U32.AND UP3, UPT, UR4, URZ, UPT ;  /* 0x000000ff0400728c */ /* 0x010fe2000bf65070 */
[----:B------:R-:W2:Y:S01]  /*3b10*/  LDC R18, c[0x0][0xb20] ;  /* 0x0002c800ff127b82 */ /* 0x000ea20000000800 */
[----:B-1----:R-:W-:Y:S01]  /*3b20*/  ISETP.NE.AND P1, PT, R0, 0x1, PT ;  /* 0x000000010000780c */ /* 0x002fe20003f25270 */
[----:B------:R-:W-:-:S02]  /*3b30*/  UISETP.NE.AND.EX UP2, UPT, UR9, URZ, UPT, UP2 ;  /* 0x000000ff0900728c */ /* 0x000fc4000bf45320 */
[----:B------:R-:W-:Y:S02]  /*3b40*/  UIADD3 UR25, UPT, UPT, UR7, 0x58, URZ ;  /* 0x0000005807197890 */ /* 0x000fe4000fffe0ff */
[----:B------:R-:W-:Y:S02]  /*3b50*/  UIADD3 UR17, UPT, UPT, UR7, 0x60, URZ ;  /* 0x0000006007117890 */ /* 0x000fe4000fffe0ff */
[----:B------:R-:W1:Y:S01]  /*3b60*/  LDC.64 R30, c[0x0][0x348] ;  /* 0x0000d200ff1e7b82 */ /* 0x000e620000000a00 */
[----:B------:R-:W-:Y:S02]  /*3b70*/  UPRMT UR13, UR37, 0x654, UR13 ;  /* 0x00000654250d7896 */ /* 0x000fe4000800000d */
[----:B------:R-:W-:-:S05]  /*3b80*/  UISETP.NE.AND.EX UP3, UPT, UR5, URZ, UPT, UP3 ;  /* 0x000000ff0500728c */ /* 0x000fca000bf65330 */
[----:B------:R-:W4:Y:S08]  /*3b90*/  LDC.64 R16, c[0x0][0xb10] ;  /* 0x0002c400ff107b82 */ /* 0x000f300000000a00 */
[----:B------:R-:W1:Y:S08]  /*3ba0*/  LDC.64 R6, c[0x0][0xb18] ;  /* 0x0002c600ff067b82 */ /* 0x000e700000000a00 */
[----:B------:R-:W1:Y:S08]  /*3bb0*/  LDC.64 R4, c[0x0][0xb28] ;  /* 0x0002ca00ff047b82 */ /* 0x000e700000000a00 */
[----:B--23--:R-:W1:Y:S02]  /*3bc0*/  LDC R19, c[0x0][0x374] ;  /* 0x0000dd00ff137b82 */ /* 0x00ce640000000800 */
.L_x_79:
[C---:B------:R-:W-:Y:S02]  /*3bd0*/  LEA R0, R28.reuse, UR7, 0x3 ;  /* 0x000000071c007c11 */ /* 0x040fe4000f8e18ff */
[----:B------:R-:W-:Y:S02]  /*3be0*/  SHF.L.U32 R2, R27, 0x1f, RZ ;  /* 0x0000001f1b027819 */ /* 0x000fe400000006ff */
[----:B------:R-:W-:Y:S02]  /*3bf0*/  LEA R20, R28, UR7, 0x4 ;  /* 0x000000071c147c11 */ /* 0x000fe4000f8e20ff */
[----:B--2---:R-:W2:Y:S02]  /*3c00*/  SYNCS.PHASECHK.TRANS64.TRYWAIT P0, [R0+URZ+0xa0], R2 ;  /* 0x0000a002000075a7 */ /* 0x004ea400080011ff */
[----:B--2---:R-:W-:Y:S05]  /*3c10*/  @!P0 BRA `(.L_x_69) ;  /* 0x0000005400fc8947 */ /* 0x004fea0003800000 */
.L_x_161:
[----:B------:R-:W-:Y:S01]  /*3c20*/  ISETP.GE.AND P0, PT, R40, 0x1, PT ;  /* 0x000000012800780c */ /* 0x000fe20003f06270 */
[----:B------:R-:W3:Y:S01]  /*3c30*/  LDS.128 R20, [R20+0x130] ;  /* 0x0001300014147984 */ /* 0x000ee20000000c00 */
[----:B--2---:R-:W-:Y:S01]  /*3c40*/  VIADD R0, R0, 0xb0 ;  /* 0x000000b000007836 */ /* 0x004fe20000000000 */
[----:B------:R-:W-:Y:S01]  /*3c50*/  @!PT LDS RZ, [RZ] ;  /* 0x00000000fffff984 */ /* 0x000fe20000000800 */
[----:B------:R-:W-:Y:S01]  /*3c60*/  @!PT LDS RZ, [RZ] ;  /* 0x00000000fffff984 */ /* 0x000fe20000000800 */
[----:B------:R-:W-:Y:S01]  /*3c70*/  @!PT LDS RZ, [RZ] ;  /* 0x00000000fffff984 */ /* 0x000fe20000000800 */
[----:B------:R-:W-:Y:S01]  /*3c80*/  @!PT LDS RZ, [RZ] ;  /* 0x00000000fffff984 */ /* 0x000fe20000000800 */
[----:B------:R2:W-:Y:S06]  /*3c90*/  MEMBAR.ALL.CTA ;  /* 0x0000000000007992 */ /* 0x0005ec0000008000 */
[----:B--2---:R-:W2:Y:S01]  /*3ca0*/  FENCE.VIEW.ASYNC.S ;  /* 0x00000000000073c6 */ /* 0x004ea20000000000 */
[----:B------:R-:W-:Y:S04]  /*3cb0*/  PRMT R0, RZ, 0x654, R0 ;  /* 0x00000654ff007816 */ /* 0x000fe80000000000 */
[----:B--2---:R2:W-:Y:S01]  /*3cc0*/  SYNCS.ARRIVE.TRANS64.RED.A1T0 RZ, [R0+URZ], RZ ;  /* 0x000000ff00ff79a7 */ /* 0x0045e200081004ff */
[----:B---3--:R-:W-:Y:S11]  /*3cd0*/  LOP3.LUT P3, RZ, R22, 0x1, RZ, 0xc0, !PT ;  /* 0x0000000116ff7812 */ /* 0x008ff6000786c0ff */
[----:B------:R-:W-:Y:S02]  /*3ce0*/  @!UPT UIADD3 URZ, UPT, UPT, URZ, URZ, URZ ;  /* 0x000000fffffff290 */ /* 0x000fe4000fffe0ff */
[----:B------:R-:W-:Y:S02]  /*3cf0*/  @P3 MOV R11, R20 ;  /* 0x00000014000b3202 */ /* 0x000fe40000000f00 */
[----:B------:R-:W-:Y:S01]  /*3d00*/  @P3 LOP3.LUT R10, R21, 0xffff, RZ, 0xc0, !PT ;  /* 0x0000ffff150a3812 */ /* 0x000fe200078ec0ff */
[----:B--2---:R-:W-:Y:S06]  /*3d10*/  @!P0 BRA `(.L_x_70) ;  /* 0x0000000000a48947 */ /* 0x004fec0003800000 */
[-C--:B-1----:R-:W-:Y:S01]  /*3d20*/  IMAD.HI.U32 R0, R19, R7.reuse, RZ ;  /* 0x0000000713007227 */ /* 0x082fe200078e00ff */
[----:B------:R-:W-:Y:S02]  /*3d30*/  ISETP.NE.AND P0, PT, R6, 0x1, PT ;  /* 0x000000010600780c */ /* 0x000fe40003f05270 */
[----:B------:R-:W-:Y:S01]  /*3d40*/  ISETP.NE.AND P2, PT, R40, 0x1, PT ;  /* 0x000000012800780c */ /* 0x000fe20003f45270 */
[----:B----4-:R-:W-:Y:S01]  /*3d50*/  IMAD.HI.U32 R9, R24, R16, RZ ;  /* 0x0000001018097227 */ /* 0x010fe200078e00ff */
[----:B------:R-:W-:Y:S02]  /*3d60*/  SHF.R.U32.HI R0, RZ, R18, R0 ;  /* 0x00000012ff007219 */ /* 0x000fe40000011600 */
[----:B------:R-:W-:Y:S01]  /*3d70*/  ISETP.NE.AND P4, PT, R3, 0x1, PT ;  /* 0x000000010300780c */ /* 0x000fe20003f85270 */
[----:B------:R-:W-:Y:S01]  /*3d80*/  IMAD.HI.U32 R13, R10, R7, RZ ;  /* 0x000000070a0d7227 */ /* 0x000fe200078e00ff */
[----:B------:R-:W-:Y:S02]  /*3d90*/  SHF.R.U32.HI R9, RZ, R17, R9 ;  /* 0x00000011ff097219 */ /* 0x000fe40000011609 */
[----:B------:R-:W-:Y:S01]  /*3da0*/  SEL R0, R19, R0, !P0 ;  /* 0x0000000013007207 */ /* 0x000fe20004000000 */
[----:B------:R-:W-:Y:S01]  /*3db0*/  IMAD.HI.U32 R12, R11, R16, RZ ;  /* 0x000000100b0c7227 */ /* 0x000fe200078e00ff */
[----:B------:R-:W-:Y:S03]  /*3dc0*/  SEL R9, R24, R9, !P4 ;  /* 0x0000000918097207 */ /* 0x000fe60006000000 */
[-C--:B------:R-:W-:Y:S01]  /*3dd0*/  IMAD.HI.U32 R8, R0, R4.reuse, RZ ;  /* 0x0000000400087227 */ /* 0x080fe200078e00ff */
[----:B------:R-:W-:Y:S03]  /*3de0*/  SHF.R.U32.HI R12, RZ, R17, R12 ;  /* 0x00000011ff0c7219 */ /* 0x000fe6000001160c */
[----:B------:R-:W-:Y:S01]  /*3df0*/  IMAD.HI.U32 R2, R9, R4, RZ ;  /* 0x0000000409027227 */ /* 0x000fe200078e00ff */
[-C--:B------:R-:W-:Y:S02]  /*3e00*/  @P2 SHF.R.U32.HI R0, RZ, R5.reuse, R8 ;  /* 0x00000005ff002219 */ /* 0x080fe40000011608 */
[----:B------:R-:W-:Y:S02]  /*3e10*/  SHF.R.U32.HI R8, RZ, R18, R13 ;  /* 0x00000012ff087219 */ /* 0x000fe4000001160d */
[----:B------:R-:W-:Y:S01]  /*3e20*/  @P2 SHF.R.U32.HI R9, RZ, R5, R2 ;  /* 0x00000005ff092219 */ /* 0x000fe20000011602 */
[----:B------:R-:W-:Y:S01]  /*3e30*/  IMAD R0, R40, R0, RZ ;  /* 0x0000000028007224 */ /* 0x000fe200078e02ff */
[----:B------:R-:W-:Y:S02]  /*3e40*/  SEL R8, R10, R8, !P0 ;  /* 0x000000080a087207 */ /* 0x000fe40004000000 */
[----:B------:R-:W-:Y:S01]  /*3e50*/  SEL R2, R11, R12, !P4 ;  /* 0x0000000c0b027207 */ /* 0x000fe20006000000 */
[----:B------:R-:W-:Y:S01]  /*3e60*/  IMAD R12, R40, R9, RZ ;  /* 0x00000009280c7224 */ /* 0x000fe200078e02ff */
[C---:B------:R-:W-:Y:S01]  /*3e70*/  ISETP.GE.AND P0, PT, R8.reuse, R0, PT ;  /* 0x000000000800720c */ /* 0x040fe20003f06270 */
[----:B------:R-:W-:Y:S03]  /*3e80*/  IMAD.HI.U32 R0, R8, R4, RZ ;  /* 0x0000000408007227 */ /* 0x000fe600078e00ff */
[----:B------:R-:W-:Y:S02]  /*3e90*/  ISETP.GE.OR P0, PT, R2, R12, P0 ;  /* 0x0000000c0200720c */ /* 0x000fe40000706670 */
[-C--:B------:R-:W-:Y:S04]  /*3ea0*/  SHF.R.U32.HI R0, RZ, R5.reuse, R0 ;  /* 0x00000005ff007219 */ /* 0x080fe80000011600 */
[----:B------:R-:W-:Y:S05]  /*3eb0*/  SEL R13, R8, R0, !P2 ;  /* 0x00000000080d7207 */ /* 0x000fea0005000000 */
[----:B------:R-:W-:Y:S02]  /*3ec0*/  IMAD.MOV R12, RZ, RZ, -R13 ;  /* 0x000000ffff0c7224 */ /* 0x000fe400078e0a0d */
[----:B------:R-:W-:Y:S04]  /*3ed0*/  @!P0 IMAD.HI.U32 R0, R2, R4, RZ ;  /* 0x0000000402008227 */ /* 0x000fe800078e00ff */
[----:B------:R-:W-:Y:S01]  /*3ee0*/  IMAD R12, R40, R12, R8 ;  /* 0x0000000c280c7224 */ /* 0x000fe200078e0208 */
[----:B------:R-:W-:Y:S04]  /*3ef0*/  @!P0 SHF.R.U32.HI R0, RZ, R5, R0 ;  /* 0x00000005ff008219 */ /* 0x000fe80000011600 */
[----:B------:R-:W-:Y:S04]  /*3f00*/  @!P0 SEL R0, R2, R0, !P2 ;  /* 0x0000000002008207 */ /* 0x000fe80005000000 */
[----:B------:R-:W-:Y:S01]  /*3f10*/  @!P0 IADD3 R13, PT, PT, R13, -R0, RZ ;  /* 0x800000000d0d8210 */ /* 0x000fe20007ffe0ff */
[----:B------:R-:W-:Y:S01]  /*3f20*/  @!P0 IMAD R0, R9, R12, R0 ;  /* 0x0000000c09008224 */ /* 0x000fe200078e0200 */
[----:B------:R-:W-:Y:S01]  /*3f30*/  IADD3 R9, PT, PT, -R8, RZ, RZ ;  /* 0x000000ff08097210 */ /* 0x000fe20007ffe1ff */
[--C-:B------:R-:W-:Y:S02]  /*3f40*/  IMAD.MOV R12, RZ, RZ, -R2.reuse ;  /* 0x000000ffff0c7224 */ /* 0x100fe400078e0a02 */
[----:B------:R-:W-:Y:S02]  /*3f50*/  @!P0 IMAD R8, R13, R40, R2 ;  /* 0x000000280d088224 */ /* 0x000fe400078e0202 */
[----:B------:R-:W-:Y:S02]  /*3f60*/  @!P0 IMAD.MOV.U32 R2, RZ, RZ, R0 ;  /* 0x000000ffff028224 */ /* 0x000fe400078e0000 */
[----:B------:R-:W-:Y:S02]  /*3f70*/  IMAD R11, R3, R12, R11 ;  /* 0x0000000c030b7224 */ /* 0x000fe400078e020b */
[----:B------:R-:W-:Y:S02]  /*3f80*/  IMAD R10, R6, R9, R10 ;  /* 0x00000009060a7224 */ /* 0x000fe400078e020a */
[----:B------:R-:W-:Y:S02]  /*3f90*/  IMAD R11, R2, R3, R11 ;  /* 0x00000003020b7224 */ /* 0x000fe400078e020b */
[----:B------:R-:W-:Y:S02]  /*3fa0*/  IMAD R10, R8, R6, R10 ;  /* 0x00000006080a7224 */ /* 0x000fe400078e020a */
.L_x_70:
[----:B------:R-:W-:Y:S05]  /*3fb0*/  BRA.U UP1, `(.L_x_71) ;  /* 0x0000000101107547 */ /* 0x000fea000b800000 */
[----:B------:R-:W-:Y:S04]  /*3fc0*/  MOV R2, UR6 ;  /* 0x0000000600027c02 */ /* 0x000fe80008000f00 */
[----:B------:R-:W-:Y:S04]  /*3fd0*/  SHF.L.U32 R2, R2, 0x1f, RZ ;  /* 0x0000001f02027819 */ /* 0x000fe800000006ff */
[----:B------:R-:W2:Y:S02]  /*3fe0*/  SYNCS.PHASECHK.TRANS64.TRYWAIT P0, [UR7+0x98], R2 ;  /* 0x00009802ff0075a7 */ /* 0x000ea40008001107 */
[----:B--2---:R-:W-:Y:S05]  /*3ff0*/  @!P0 BRA `(.L_x_72) ;  /* 0x0000005400188947 */ /* 0x004fea0003800000 */
.L_x_71:
[----:B------:R-:W-:Y:S02]  /*4000*/  R2UR UR35, R15 ;  /* 0x000000000f2372ca */ /* 0x000fe400000e0000 */
[----:B------:R-:W-:Y:S02]  /*4010*/  R2UR UR34, R14 ;  /* 0x000000000e2272ca */ /* 0x000fe400000e0000 */
[----:B------:R-:W-:Y:S02]  /*4020*/  ISETP.NE.U32.AND P2, PT, RZ, UR4, PT ;  /* 0x00000004ff007c0c */ /* 0x000fe4000bf45070 */
[----:B------:R-:W-:Y:S02]  /*4030*/  SHF.L.U32 R14, R29, 0x1f, RZ ;  /* 0x0000001f1d0e7819 */ /* 0x000fe400000006ff */
[----:B------:R-:W-:Y:S05]  /*4040*/  ISETP.NE.AND.EX P2, PT, RZ, UR5, PT, P2 ;  /* 0x00000005ff007c0c */ /* 0x000fea000bf45320 */
[----:B------:R-:W-:Y:S02]  /*4050*/  USHF.L.U32 UR35, UR35, 0x7, URZ ;  /* 0x0000000723237899 */ /* 0x000fe400080006ff */
[----:B------:R-:W-:Y:S01]  /*4060*/  USHF.L.U32 UR34, UR34, 0x7, URZ ;  /* 0x0000000722227899 */ /* 0x000fe200080006ff */
[----:B------:R-:W-:Y:S11]  /*4070*/  BRA.U !UP3, `(.L_x_73) ;  /* 0x000000010b347547 */ /* 0x000ff6000b800000 */
[----:B------:R-:W-:Y:S01]  /*4080*/  UPLOP3.LUT UP0, UPT, UPT, UPT, UP2, 0x80, 0x8 ;  /* 0x000000000008789c */ /* 0x000fe20003f0f020 */
[----:B--2---:R-:W-:Y:S02]  /*4090*/  HFMA2 R0, -RZ, RZ, 0, 5.9604644775390625e-08 ;  /* 0x00000001ff007431 */ /* 0x004fe400000001ff */
[----:B------:R-:W-:Y:S03]  /*40a0*/  IMAD.MOV.U32 R88, RZ, RZ, 0x1 ;  /* 0x00000001ff587424 */ /* 0x000fe600078e00ff */
[----:B------:R-:W-:Y:S05]  /*40b0*/  PLOP3.LUT P0, PT, PT, PT, UP0, 0x80, 0x8 ;  /* 0x000000000008781c */ /* 0x000fea0003f0f008 */
[----:B------:R-:W2:Y:S01]  /*40c0*/  @UP0 LDCU.64 UR10, c[0x0][0x888] ;  /* 0x00011100ff0a07ac */ /* 0x000ea20008000a00 */
[----:B------:R-:W-:Y:S07]  /*40d0*/  @UP0 UIMAD UR8, UR36, UR4, URZ ;  /* 0x00000004240802a4 */ /* 0x000fee000f8e02ff */
[----:B------:R-:W-:Y:S01]  /*40e0*/  @!P0 PRMT R88, R0, 0x7610, R88 ;  /* 0x0000761000588816 */ /* 0x000fe20000000058 */
[----:B--2---:R-:W-:Y:S03]  /*40f0*/  @UP0 UIMAD.WIDE UR10, UR8, 0x4, UR10 ;  /* 0x00000004080a08a5 */ /* 0x004fe6000f8e020a */
[----:B------:R-:W2:Y:S03]  /*4100*/  @!UP0 LDCU UR8, c[0x0][0x880] ;  /* 0x00011000ff0887ac */ /* 0x000ea60008000800 */
[----:B------:R-:W-:Y:S01]  /*4110*/  IMAD.U32 R8, RZ, RZ, UR10 ;  /* 0x0000000aff087e24 */ /* 0x000fe2000f8e00ff */
[----:B------:R-:W-:Y:S05]  /*4120*/  MOV R9, UR11 ;  /* 0x0000000b00097c02 */ /* 0x000fea0008000f00 */
[----:B-----5:R3:W5:Y:S02]  /*4130*/  @P0 LDG.E R49, desc[UR46][R8.64] ;  /* 0x0000002e08310981 */ /* 0x020764000c1e1900 */
[----:B--23--:R-:W-:Y:S07]  /*4140*/  @!P0 IMAD.U32 R49, RZ, RZ, UR8 ;  /* 0x00000008ff318e24 */ /* 0x00cfee000f8e00ff */
.L_x_73:
[----:B-----5:R-:W-:Y:S01]  /*4150*/  @!P2 FSETP.EQ.AND P0, PT, R49, RZ, PT ;  /* 0x000000ff3100a20b */ /* 0x020fe20003f02000 */
[----:B------:R-:W-:Y:S01]  /*4160*/  @!UPT UIADD3 URZ, UPT, UPT, URZ, URZ, URZ ;  /* 0x000000fffffff290 */ /* 0x000fe2000fffe0ff */
[----:B------:R-:W-:Y:S11]  /*4170*/  @!P2 BRA `(.L_x_74) ;  /* 0x000000000014a947 */ /* 0x000ff60003800000 */
[----:B------:R-:W-:Y:S02]  /*4180*/  LOP3.LUT P2, RZ, R88, 0xff, RZ, 0xc0, !PT ;  /* 0x000000ff58ff7812 */ /* 0x000fe4000784c0ff */
[----:B------:R-:W-:Y:S04]  /*4190*/  PLOP3.LUT P0, PT, PT, PT, UP0, 0x80, 0x8 ;  /* 0x000000000008781c */ /* 0x000fe80003f0f008 */
[----:B------:R-:W-:Y:S07]  /*41a0*/  PLOP3.LUT P0, PT, P0, PT, PT, 0x8, 0x80 ;  /* 0x000000000080781c */ /* 0x000fee000070e170 */
[----:B------:R-:W-:Y:S11]  /*41b0*/  @P2 FSETP.EQ.AND P0, PT, R49, RZ, PT ;  /* 0x000000ff3100220b */ /* 0x000ff60003f02000 */
[----:B------:R-:W-:Y:S02]  /*41c0*/  @!UPT UIADD3 URZ, UPT, UPT, URZ, URZ, URZ ;  /* 0x000000fffffff290 */ /* 0x000fe4000fffe0ff */
.L_x_74:
[----:B------:R-:W3:Y:S01]  /*41d0*/  SYNCS.PHASECHK.TRANS64.TRYWAIT P2, [UR7+0x70], R14 ;  /* 0x0000700eff0075a7 */ /* 0x000ee20008041107 */
[----:B------:R-:W-:Y:S04]  /*41e0*/  ELECT P4, URZ, PT ;  /* 0x0000000000ff782f */ /* 0x000fe80003880000 */
[----:B------:R-:W-:Y:S11]  /*41f0*/  PLOP3.LUT P4, PT, P0, P4, PT, 0xf2, 0x2f ;  /* 0x00000000002f781c */ /* 0x000ff60000789e72 */
[----:B------:R-:W-:Y:S02]  /*4200*/  @!UPT UIADD3 URZ, UPT, UPT, URZ, URZ, URZ ;  /* 0x000000fffffff290 */ /* 0x000fe4000fffe0ff */
[----:B-1----:R-:W-:Y:S05]  /*4210*/  @!P4 IADD3 R8, P0, PT, R30, 0x580, RZ ;  /* 0x000005801e08c810 */ /* 0x002fea0007f1e0ff */
[----:B--2---:R-:W-:Y:S01]  /*4220*/  @!P4 IMAD.X R2, RZ, RZ, R31, P0 ;  /* 0x000000ffff02c224 */ /* 0x004fe200000e061f */
[----:B---3--:R-:W-:Y:S07]  /*4230*/  @!P2 BRA `(.L_x_75) ;  /* 0x0000005000a0a947 */ /* 0x008fee0003800000 */
.L_x_164:
[----:B------:R-:W-:Y:S01]  /*4240*/  @!P4 R2UR UR8, R2 ;  /* 0x000000000208c2ca */ /* 0x000fe200000e0000 */
[----:B------:R-:W-:Y:S01]  /*4250*/  VOTEU.ALL UP1, P4 ;  /* 0x0000000000ff7886 */ /* 0x000fe20002020000 */
[----:B------:R-:W-:Y:S01]  /*4260*/  @!P4 R2UR UR9, R8 ;  /* 0x000000000809c2ca */ /* 0x000fe200000e0000 */
[----:B-1----:R-:W-:Y:S01]  /*4270*/  @!P4 IMAD.MOV.U32 R0, RZ, RZ, 0x2000 ;  /* 0x00002000ff00c424 */ /* 0x002fe200078e00ff */
[----:B------:R-:W-:Y:S01]  /*4280*/  UMOV UR10, 0x0 ;  /* 0x00000000000a7882 */ /* 0x000fe20000000000 */
[----:B------:R-:W-:Y:S01]  /*4290*/  UMOV UR11, 0x10000000 ;  /* 0x10000000000b7882 */ /* 0x000fe20000000000 */
[----:B------:R-:W-:Y:S01]  /*42a0*/  @!UP1 UIADD3 UR32, UPT, UPT, UR7, 0x200, URZ ;  /* 0x0000020007209890 */ /* 0x000fe2000fffe0ff */
[----:B------:R-:W-:Y:S06]  /*42b0*/  VOTEU.ALL UP1, P4 ;  /* 0x0000000000ff7886 */ /* 0x000fec0002020000 */
[----:B------:R-:W-:Y:S01]  /*42c0*/  IMAD.U32 R9, RZ, RZ, UR8 ;  /* 0x00000008ff097e24 */ /* 0x000fe2000f8e00ff */
[----:B------:R-:W-:Y:S01]  /*42d0*/  UPRMT UR8, UR37, 0x654, UR33 ;  /* 0x0000065425087896 */ /* 0x000fe20008000021 */
[----:B------:R-:W-:Y:S03]  /*42e0*/  IMAD.U32 R8, RZ, RZ, UR9 ;  /* 0x00000009ff087e24 */ /* 0x000fe6000f8e00ff */
[----:B------:R-:W-:Y:S02]  /*42f0*/  @!P4 R2UR UR15, R9 ;  /* 0x00000000090fc2ca */ /* 0x000fe400000e0000 */
[----:B------:R-:W-:Y:S02]  /*4300*/  @!P4 R2UR UR14, R8 ;  /* 0x00000000080ec2ca */ /* 0x000fe400000e0000 */
[----:B------:R-:W-:Y:S05]  /*4310*/  @!P4 IADD3 R8, P0, PT, R30, 0x580, RZ ;  /* 0x000005801e08c810 */ /* 0x000fea0007f1e0ff */
[----:B------:R-:W-:Y:S06]  /*4320*/  @!P4 IMAD.X R2, RZ, RZ, R31, P0 ;  /* 0x000000ffff02c224 */ /* 0x000fec00000e061f */
[----:B------:R1:W-:Y:S01]  /*4330*/  @!UP1 UTMALDG.3D [UR32], [UR14], desc[UR10] ;  /* 0x00000a200e0095b4 */ /* 0x0003e20008011000 */
[----:B------:R1:W-:Y:S01]  /*4340*/  @!P4 SYNCS.ARRIVE.TRANS64.RED.A0TR RZ, [UR7+0x50], R0 ;  /* 0x00005000ffffc9a7 */ /* 0x0003e20008300407 */
[----:B------:R-:W-:Y:S01]  /*4350*/  SYNCS.ARRIVE.TRANS64.RED.A1T0 RZ, [UR8], RZ ;  /* 0x000000ffffff79a7 */ /* 0x000fe20008100408 */
[----:B------:R-:W2:Y:S02]  /*4360*/  SYNCS.PHASECHK.TRANS64.TRYWAIT P2, [UR7+0x78], R14 ;  /* 0x0000780eff0075a7 */ /* 0x000ea40008041107 */
[----:B-12---:R-:W-:Y:S05]  /*4370*/  @!P2 BRA `(.L_x_76) ;  /* 0x000000500068a947 */ /* 0x006fea0003800000 */
.L_x_166:
[----:B------:R-:W-:Y:S01]  /*4380*/  @!P4 R2UR UR8, R2 ;  /* 0x000000000208c2ca */ /* 0x000fe200000e0000 */
[----:B------:R-:W-:Y:S01]  /*4390*/  VOTEU.ALL UP1, P4 ;  /* 0x0000000000ff7886 */ /* 0x000fe20002020000 */
[----:B------:R-:W-:Y:S01]  /*43a0*/  @!P4 R2UR UR9, R8 ;  /* 0x000000000809c2ca */ /* 0x000fe200000e0000 */
[----:B-1----:R-:W-:Y:S01]  /*43b0*/  @!P4 IMAD.MOV.U32 R0, RZ, RZ, 0x2000 ;  /* 0x00002000ff00c424 */ /* 0x002fe200078e00ff */
[----:B------:R-:W-:Y:S01]  /*43c0*/  UMOV UR10, 0x0 ;  /* 0x00000000000a7882 */ /* 0x000fe20000000000 */
[----:B------:R-:W-:Y:S01]  /*43d0*/  UMOV UR11, 0x10000000 ;  /* 0x10000000000b7882 */ /* 0x000fe20000000000 */
[----:B------:R-:W-:Y:S02]  /*43e0*/  @!UP1 UIADD3 UR26, UPT, UPT, UR34, 0x20, URZ ;  /* 0x00000020221a9890 */ /* 0x000fe4000fffe0ff */
[----:B------:R-:W-:Y:S01]  /*43f0*/  @!UP1 UIADD3 UR24, UPT, UPT, UR7, 0x2200, URZ ;  /* 0x0000220007189890 */ /* 0x000fe2000fffe0ff */
[----:B------:R-:W-:Y:S01]  /*4400*/  VOTEU.ALL UP1, P4 ;  /* 0x0000000000ff7886 */ /* 0x000fe20002020000 */
[----:B------:R-:W-:Y:S01]  /*4410*/  UMOV UR27, UR35 ;  /* 0x00000023001b7c82 */ /* 0x000fe20008000000 */
[----:B------:R-:W-:Y:S02]  /*4420*/  UMOV UR28, UR36 ;  /* 0x00000024001c7c82 */ /* 0x000fe40008000000 */
        /* <DEDUP_REMOVED lines=12> */
.L_x_168:
[----:B------:R-:W2:Y:S01]  /*44f0*/  LDC.64 R12, c[0x0][0xb18] ;  /* 0x0002c600ff0c7b82 */ /* 0x000ea20000000a00 */
[----:B------:R-:W-:Y:S01]  /*4500*/  @!P4 R2UR UR8, R2 ;  /* 0x000000000208c2ca */ /* 0x000fe200000e0000 */
[----:B------:R-:W-:Y:S01]  /*4510*/  VOTEU.ALL UP1, P4 ;  /* 0x0000000000ff7886 */ /* 0x000fe20002020000 */
[----:B------:R-:W-:Y:S01]  /*4520*/  @!P4 R2UR UR9, R8 ;  /* 0x000000000809c2ca */ /* 0x000fe200000e0000 */
[----:B-1----:R-:W-:Y:S01]  /*4530*/  @!P4 IMAD.MOV.U32 R0, RZ, RZ, 0x2000 ;  /* 0x00002000ff00c424 */ /* 0x002fe200078e00ff */
[----:B------:R-:W-:Y:S03]  /*4540*/  UMOV UR10, 0x0 ;  /* 0x00000000000a7882 */ /* 0x000fe60000000000 */
[----:B------:R-:W1:Y:S01]  /*4550*/  @!P1 LDC R2, c[0x0][0xb0c] ;  /* 0x0002c300ff029b82 */ /* 0x000e620000000800 */
[----:B------:R-:W-:Y:S01]  /*4560*/  @!UP1 UIADD3 UR18, UPT, UPT, UR34, 0x40, URZ ;  /* 0x0000004022129890 */ /* 0x000fe2000fffe0ff */
[----:B------:R-:W-:Y:S01]  /*4570*/  @P3 SHF.R.U32.HI R26, RZ, 0x10, R21 ;  /* 0x00000010ff1a3819 */ /* 0x000fe20000011615 */
[----:B------:R-:W-:Y:S01]  /*4580*/  @!UP1 UIADD3 UR16, UPT, UPT, UR7, 0x4200, URZ ;  /* 0x0000420007109890 */ /* 0x000fe2000fffe0ff */
[----:B------:R-:W-:Y:S01]  /*4590*/  VIADD R28, R28, 0x1 ;  /* 0x000000011c1c7836 */ /* 0x000fe20000000000 */
[----:B------:R-:W-:Y:S01]  /*45a0*/  VOTEU.ALL UP1, P4 ;  /* 0x0000000000ff7886 */ /* 0x000fe20002020000 */
[----:B------:R-:W-:Y:S01]  /*45b0*/  UMOV UR11, 0x10000000 ;  /* 0x10000000000b7882 */ /* 0x000fe20000000000 */
[----:B------:R-:W-:Y:S01]  /*45c0*/  UMOV UR19, UR35 ;  /* 0x0000002300137c82 */ /* 0x000fe20008000000 */
[----:B------:R-:W-:Y:S01]  /*45d0*/  IMAD.U32 R9, RZ, RZ, UR8 ;  /* 0x00000008ff097e24 */ /* 0x000fe2000f8e00ff */
[----:B------:R-:W-:Y:S01]  /*45e0*/  UMOV UR20, UR36 ;  /* 0x0000002400147c82 */ /* 0x000fe20008000000 */
[----:B------:R-:W-:Y:S01]  /*45f0*/  IMAD.U32 R8, RZ, RZ, UR9 ;  /* 0x00000009ff087e24 */ /* 0x000fe2000f8e00ff */
[----:B------:R-:W-:Y:S02]  /*4600*/  UPRMT UR8, UR37, 0x654, UR17 ;  /* 0x0000065425087896 */ /* 0x000fe40008000011 */
[----:B------:R-:W-:Y:S02]  /*4610*/  @!P4 R2UR UR15, R9 ;  /* 0x00000000090fc2ca */ /* 0x000fe400000e0000 */
[----:B------:R-:W-:Y:S02]  /*4620*/  @!P4 R2UR UR14, R8 ;  /* 0x00000000080ec2ca */ /* 0x000fe400000e0000 */
[----:B------:R-:W3:Y:S11]  /*4630*/  LDC.64 R8, c[0x0][0xb10] ;  /* 0x0002c400ff087b82 */ /* 0x000ef60000000a00 */
[----:B------:R1:W-:Y:S01]  /*4640*/  @!UP1 UTMALDG.3D [UR16], [UR14], desc[UR10] ;  /* 0x00000a100e0095b4 */ /* 0x0003e20008011000 */
[----:B------:R5:W-:Y:S01]  /*4650*/  @!P4 SYNCS.ARRIVE.TRANS64.RED.A0TR RZ, [UR7+0x60], R0 ;  /* 0x00006000ffffc9a7 */ /* 0x000be20008300407 */
[C---:B---3--:R-:W-:Y:S01]  /*4660*/  @!P1 IMAD.HI.U32 R8, R11.reuse, R8, RZ ;  /* 0x000000080b089227 */ /* 0x048fe200078e00ff */
[----:B--2---:R-:W-:Y:S02]  /*4670*/  @!P1 ISETP.NE.AND P0, PT, R12, 0x1, PT ;  /* 0x000000010c00980c */ /* 0x004fe40003f05270 */
[----:B-1----:R-:W-:Y:S01]  /*4680*/  @!P1 ISETP.NE.AND P2, PT, R2, 0x1, PT ;  /* 0x000000010200980c */ /* 0x002fe20003f45270 */
[----:B------:R-:W-:Y:S01]  /*4690*/  SYNCS.ARRIVE.TRANS64.RED.A1T0 RZ, [UR8], RZ ;  /* 0x000000ffffff79a7 */ /* 0x000fe20008100408 */
[C---:B------:R-:W-:Y:S01]  /*46a0*/  @!P1 IMAD.HI.U32 R13, R10.reuse, R13, RZ ;  /* 0x0000000d0a0d9227 */ /* 0x040fe200078e00ff */
[----:B------:R-:W-:Y:S04]  /*46b0*/  @!P1 SHF.R.U32.HI R8, RZ, R9, R8 ;  /* 0x00000009ff089219 */ /* 0x000fe80000011608 */
[----:B------:R-:W-:Y:S01]  /*46c0*/  @!P1 SEL R8, R11, R8, !P2 ;  /* 0x000000080b089207 */ /* 0x000fe20005000000 */
[----:B------:R-:W1:Y:S01]  /*46d0*/  SYNCS.PHASECHK.TRANS64.TRYWAIT P5, [UR7+0x88], R14 ;  /* 0x0000880eff0075a7 */ /* 0x000e6200080a1107 */
[----:B-----5:R-:W2:Y:S02]  /*46e0*/  @!P1 LDC R0, c[0x0][0xb20] ;  /* 0x0002c800ff009b82 */ /* 0x020ea40000000800 */
[----:B--2---:R-:W-:Y:S04]  /*46f0*/  @!P1 SHF.R.U32.HI R0, RZ, R0, R13 ;  /* 0x00000000ff009219 */ /* 0x004fe8000001160d */
[----:B------:R-:W-:Y:S05]  /*4700*/  @!P1 SEL R9, R10, R0, !P0 ;  /* 0x000000000a099207 */ /* 0x000fea0004000000 */
[----:B------:R-:W-:Y:S02]  /*4710*/  @!P1 IMAD.IADD R0, R9, 0x1, -R8 ;  /* 0x0000000109009824 */ /* 0x000fe400078e0a08 */
[----:B------:R-:W-:Y:S02]  /*4720*/  @!P1 IMAD.IADD R8, R8, 0x1, -R9 ;  /* 0x0000000108089824 */ /* 0x000fe400078e0a09 */
[----:B------:R-:W-:Y:S02]  /*4730*/  @!P1 IMAD R11, R0, R2, R11 ;  /* 0x00000002000b9224 */ /* 0x000fe400078e020b */
[----:B------:R-:W-:Y:S01]  /*4740*/  @!P1 IMAD R10, R8, R12, R10 ;  /* 0x0000000c080a9224 */ /* 0x000fe200078e020a */
[----:B-1----:R-:W-:Y:S06]  /*4750*/  @!P5 BRA `(.L_x_78) ;  /* 0x0000004c00a0d947 */ /* 0x002fec0003800000 */
.L_x_170:
[----:B------:R-:W-:Y:S01]  /*4760*/  @!P4 IADD3 R2, P0, PT, R30, 0x580, RZ ;  /* 0x000005801e02c810 */ /* 0x000fe20007f1e0ff */
[----:B------:R-:W-:Y:S01]  /*4770*/  VOTEU.ALL UP1, P4 ;  /* 0x0000000000ff7886 */ /* 0x000fe20002020000 */
[----:B------:R-:W-:Y:S01]  /*4780*/  UMOV UR18, 0x0 ;  /* 0x0000000000127882 */ /* 0x000fe20000000000 */
[----:B------:R-:W-:Y:S01]  /*4790*/  UMOV UR19, 0x10000000 ;  /* 0x1000000000137882 */ /* 0x000fe20000000000 */
[----:B------:R-:W-:Y:S01]  /*47a0*/  @!P4 R2UR UR9, R2 ;  /* 0x000000000209c2ca */ /* 0x000fe200000e0000 */
[----:B-1----:R-:W-:Y:S01]  /*47b0*/  @!P4 IMAD.X R0, RZ, RZ, R31, P0 ;  /* 0x000000ffff00c224 */ /* 0x002fe200000e061f */
[----:B------:R-:W-:Y:S01]  /*47c0*/  @!UP1 UIADD3 UR10, UPT, UPT, UR34, 0x60, URZ ;  /* 0x00000060220a9890 */ /* 0x000fe2000fffe0ff */
[----:B------:R-:W-:Y:S01]  /*47d0*/  ISETP.NE.AND P0, PT, R28, 0x2, PT ;  /* 0x000000021c00780c */ /* 0x000fe20003f05270 */
[----:B------:R-:W-:Y:S01]  /*47e0*/  UMOV UR11, UR35 ;  /* 0x00000023000b7c82 */ /* 0x000fe20008000000 */
[----:B------:R-:W-:Y:S01]  /*47f0*/  UMOV UR12, UR36 ;  /* 0x00000024000c7c82 */ /* 0x000fe20008000000 */
[----:B------:R-:W-:Y:S01]  /*4800*/  @!P4 R2UR UR8, R0 ;  /* 0x000000000008c2ca */ /* 0x000fe200000e0000 */
[----:B------:R-:W-:Y:S01]  /*4810*/  IMAD.IADD R14, R10, 0x1, R86 ;  /* 0x000000010a0e7824 */ /* 0x000fe200078e0256 */
[----:B------:R-:W-:Y:S01]  /*4820*/  @P3 R2UR UR36, R26 ;  /* 0x000000001a2432ca */ /* 0x000fe200000e0000 */
[----:B------:R-:W-:Y:S01]  /*4830*/  IMAD.IADD R15, R11, 0x1, R87 ;  /* 0x000000010b0f7824 */ /* 0x000fe200078e0257 */
[----:B------:R-:W-:Y:S02]  /*4840*/  SEL R0, RZ, 0x1, P0 ;  /* 0x00000001ff007807 */ /* 0x000fe40000000000 */
[----:B------:R-:W-:Y:S01]  /*4850*/  LOP3.LUT R29, R29, 0x1, RZ, 0x3c, !PT ;  /* 0x000000011d1d7812 */ /* 0x000fe200078e3cff */
[----:B------:R-:W-:Y:S01]  /*4860*/  IMAD.U32 R8, RZ, RZ, UR9 ;  /* 0x00000009ff087e24 */ /* 0x000fe2000f8e00ff */
[----:B------:R-:W-:Y:S01]  /*4870*/  @!UP1 UIADD3 UR9, UPT, UPT, UR7, 0x68, URZ ;  /* 0x0000006807099890 */ /* 0x000fe2000fffe0ff */
[----:B------:R-:W-:Y:S02]  /*4880*/  LOP3.LUT R27, R27, R0, RZ, 0x3c, !PT ;  /* 0x000000001b1b7212 */ /* 0x000fe400078e3cff */
[----:B------:R-:W-:Y:S02]  /*4890*/  SEL R28, R28, RZ, P0 ;  /* 0x000000ff1c1c7207 */ /* 0x000fe40000000000 */
[----:B------:R-:W-:Y:S01]  /*48a0*/  IMAD.U32 R9, RZ, RZ, UR8 ;  /* 0x00000008ff097e24 */ /* 0x000fe2000f8e00ff */
[----:B------:R-:W-:Y:S01]  /*48b0*/  @!P4 R2UR UR14, R8 ;  /* 0x00000000080ec2ca */ /* 0x000fe200000e0000 */
[----:B------:R-:W-:Y:S01]  /*48c0*/  @!UP1 UIADD3 UR8, UPT, UPT, UR7, 0x6200, URZ ;  /* 0x0000620007089890 */ /* 0x000fe2000fffe0ff */
[----:B------:R-:W-:Y:S02]  /*48d0*/  VOTEU.ALL UP1, P4 ;  /* 0x0000000000ff7886 */ /* 0x000fe40002020000 */
[----:B------:R-:W-:Y:S11]  /*48e0*/  @!P4 R2UR UR15, R9 ;  /* 0x00000000090fc2ca */ /* 0x000ff600000e0000 */
[----:B------:R-:W-:Y:S02]  /*48f0*/  @!UPT UIADD3 URZ, UPT, UPT, URZ, URZ, URZ ;  /* 0x000000fffffff290 */ /* 0x000fe4000fffe0ff */
[----:B------:R2:W-:Y:S01]  /*4900*/  @!UP1 UTMALDG.3D [UR8], [UR14], desc[UR18] ;  /* 0x000012080e0095b4 */ /* 0x0005e20008011000 */
[----:B------:R2:W-:Y:S01]  /*4910*/  @!P4 SYNCS.ARRIVE.TRANS64.RED.A0TR RZ, [UR7+0x68], R25 ;  /* 0x00006819ffffc9a7 */ /* 0x0005e20008300407 */
[----:B------:R-:W-:Y:S01]  /*4920*/  UPLOP3.LUT UP1, UPT, UPT, UPT, UPT, 0x80, 0x8 ;  /* 0x000000000008789c */ /* 0x000fe20003f2f070 */
[----:B------:R-:W-:Y:S01]  /*4930*/  SYNCS.ARRIVE.TRANS64.RED.A1T0 RZ, [UR13], RZ ;  /* 0x000000ffffff79a7 */ /* 0x000fe2000810040d */
[----:B------:R-:W-:Y:S09]  /*4940*/  @P3 BRA `(.L_x_79) ;  /* 0xfffffff000a03947 */ /* 0x000ff2000383ffff */
[----:B------:R-:W-:-:S04]  /*4950*/  SHF.L.U32 R2, R29, 0x1f, RZ ;  /* 0x0000001f1d027819 */ /* 0x000fc800000006ff */
[----:B------:R-:W1:Y:S02]  /*4960*/  SYNCS.PHASECHK.TRANS64.TRYWAIT P0, [UR7+0x70], R2 ;  /* 0x00007002ff0075a7 */ /* 0x000e640008001107 */
[----:B-1----:R-:W-:Y:S05]  /*4970*/  @!P0 BRA `(.L_x_80) ;  /* 0x0000004c00308947 */ /* 0x002fea0003800000 */
.L_x_172:
[----:B------:R-:W3:Y:S02]  /*4980*/  SYNCS.PHASECHK.TRANS64.TRYWAIT P0, [UR7+0x78], R2 ;  /* 0x00007802ff0075a7 */ /* 0x000ee40008001107 */
[----:B---3--:R-:W-:Y:S05]  /*4990*/  @!P0 BRA `(.L_x_81) ;  /* 0x0000004c00408947 */ /* 0x008fea0003800000 */
.L_x_174:
[----:B------:R-:W3:Y:S02]  /*49a0*/  SYNCS.PHASECHK.TRANS64.TRYWAIT P0, [UR7+0x80], R2 ;  /* 0x00008002ff0075a7 */ /* 0x000ee40008001107 */
[----:B---3--:R-:W-:Y:S05]  /*49b0*/  @!P0 BRA `(.L_x_82) ;  /* 0x0000004c00508947 */ /* 0x008fea0003800000 */
.L_x_176:
[----:B-1----:R-:W-:-:S07]  /*49c0*/  MOV R0, UR7 ;  /* 0x0000000700007c02 */ /* 0x002fce0008000f00 */
.L_x_83:
[----:B-1----:R-:W-:-:S04]  /*49d0*/  SHF.L.U32 R2, R29, 0x1f, RZ ;  /* 0x0000001f1d027819 */ /* 0x002fc800000006ff */
[----:B------:R1:W3:Y:S03]  /*49e0*/  SYNCS.PHASECHK.TRANS64.TRYWAIT P0, [R0+URZ+0x88], R2 ;  /* 0x00008802000075a7 */ /* 0x0002e600080011ff */
[----:B---3--:R-:W-:Y:S05]  /*49f0*/  @!P0 NANOSLEEP.SYNCS 0x989680 ;  /* 0x009896800000895d */ /* 0x008fea0003900000 */
[----:B------:R-:W3:Y:S02]  /*4a00*/  @!P0 SYNCS.PHASECHK.TRANS64 P0, [R0+URZ+0x88], R2 ;  /* 0x00008802000085a7 */ /* 0x000ee400080010ff */
[----:B--23--:R-:W-:Y:S05]  /*4a10*/  @P0 EXIT ;  /* 0x000000000000094d */ /* 0x00cfea0003800000 */
[----:B------:R-:W-:Y:S05]  /*4a20*/  BRA `(.L_x_83) ;  /* 0xfffffffc00e87947 */ /* 0x000fea000383ffff */
.L_x_68:
[----:B------:R-:W-:-:S06]  /*4a30*/  UISETP.GE.AND UP1, UPT, UR8, 0x4, UPT ;  /* 0x000000040800788c */ /* 0x000fcc000bf26270 */
[----:B------:R-:W-:-:S13]  /*4a40*/  PLOP3.LUT P0, PT, PT, PT, UP1, 0x80, 0x8 ;  /* 0x000000000008781c */ /* 0x000fda0003f0f018 */
[----:B------:R-:W-:Y:S05]  /*4a50*/  @!P0 EXIT ;  /* 0x000000000000894d */ /* 0x000fea0003800000 */
[----:B------:R-:W-:Y:S01]  /*4a60*/  BAR.SYNC.DEFER_BLOCKING 0x6, 0xa0 ;  /* 0x0182800000007b1d */ /* 0x000fe20000010000 */
[C---:B------:R-:W-:Y:S01]  /*4a70*/  IMAD.SHL.U32 R2, R101.reuse, 0x20, RZ ;  /* 0x0000002065027824 */ /* 0x040fe200078e00ff */
[C---:B------:R-:W-:Y:S01]  /*4a80*/  SHF.L.U32 R46, R101.reuse, 0x10, RZ ;  /* 0x00000010652e7819 */ /* 0x040fe200000006ff */
[C---:B------:R-:W-:Y:S01]  /*4a90*/  IMAD.SHL.U32 R100, R101.reuse, 0x4, RZ ;  /* 0x0000000465647824 */ /* 0x040fe200078e00ff */
[C---:B------:R-:W-:Y:S01]  /*4aa0*/  LOP3.LUT R102, R101.reuse, 0x60, RZ, 0xc0, !PT ;  /* 0x0000006065667812 */ /* 0x040fe200078ec0ff */
[----:B------:R-:W-:Y:S01]  /*4ab0*/  HFMA2 R97, -RZ, RZ, 0, 5.9604644775390625e-08 ;  /* 0x00000001ff617431 */ /* 0x000fe200000001ff */
[----:B------:R-:W-:Y:S02]  /*4ac0*/  UMOV UR48, 0x400 ;  /* 0x0000040000307882 */ /* 0x000fe40000000000 */
[----:B------:R-:W1:Y:S01]  /*4ad0*/  LDC R91, c[0x0][0x370] ;  /* 0x0000dc00ff5b7b82 */ /* 0x000e620000000800 */
[----:B------:R-:W-:Y:S01]  /*4ae0*/  ULEA UR48, UR37, UR48, 0x18 ;  /* 0x0000003025307291 */ /* 0x000fe2000f8ec0ff */
[----:B------:R-:W-:Y:S01]  /*4af0*/  LOP3.LUT R3, R2, 0xc0, RZ, 0xc0, !PT ;  /* 0x000000c002037812 */ /* 0x000fe200078ec0ff */
[----:B------:R-:W-:Y:S01]  /*4b00*/  HFMA2 R95, -RZ, RZ, 0, 0 ;  /* 0x00000000ff5f7431 */ /* 0x000fe200000001ff */
[----:B------:R-:W-:Y:S01]  /*4b10*/  LOP3.LUT R99, R101, 0x2, RZ, 0xc0, !PT ;  /* 0x0000000265637812 */ /* 0x000fe200078ec0ff */
[----:B------:R-:W-:Y:S01]  /*4b20*/  UIADD3 UR4, UPT, UPT, UR48, 0x200, URZ ;  /* 0x0000020030047890 */ /* 0x000fe2000fffe0ff */
[----:B------:R-:W-:Y:S01]  /*4b30*/  LOP3.LUT R100, R3, 0x18, R100, 0xf8, !PT ;  /* 0x0000001803647812 */ /* 0x000fe200078ef864 */
[----:B------:R-:W-:Y:S01]  /*4b40*/  IMAD.MOV.U32 R45, RZ, RZ, RZ ;  /* 0x000000ffff2d7224 */ /* 0x000fe200078e00ff */
[----:B------:R-:W2:Y:S01]  /*4b50*/  LDC R42, c[0x0][0xb0c] ;  /* 0x0002c300ff2a7b82 */ /* 0x000ea20000000800 */
[----:B------:R-:W-:Y:S01]  /*4b60*/  LOP3.LUT R46, R46, 0x600000, RZ, 0xc0, !PT ;  /* 0x006000002e2e7812 */ /* 0x000fe200078ec0ff */
[----:B------:R-:W-:Y:S01]  /*4b70*/  IMAD.MOV.U32 R105, RZ, RZ, RZ ;  /* 0x000000ffff697224 */ /* 0x000fe200078e00ff */
[----:B------:R-:W-:Y:S01]  /*4b80*/  LOP3.LUT R100, R100, 0xf20, R2, 0xf8, !PT ;  /* 0x00000f2064647812 */ /* 0x000fe200078ef802 */
[----:B------:R-:W-:Y:S01]  /*4b90*/  IMAD.U32 R93, RZ, RZ, UR4 ;  /* 0x00000004ff5d7e24 */ /* 0x000fe2000f8e00ff */
[----:B------:R-:W-:Y:S01]  /*4ba0*/  LOP3.LUT R101, R101, 0x4, RZ, 0xc0, !PT ;  /* 0x0000000465657812 */ /* 0x000fe200078ec0ff */
[----:B------:R-:W4:Y:S01]  /*4bb0*/  LDCU.64 UR52, c[0x0][0x348] ;  /* 0x00006900ff3477ac */ /* 0x000f220008000a00 */
[----:B------:R-:W-:Y:S01]  /*4bc0*/  MOV R96, RZ ;  /* 0x000000ff00607202 */ /* 0x000fe20000000f00 */
[----:B------:R-:W1:Y:S01]  /*4bd0*/  LDC R89, c[0x0][0xb20] ;  /* 0x0002c800ff597b82 */ /* 0x000e620000000800 */
[----:B------:R-:W3:Y:S01]  /*4be0*/  LDS R0, [UR48+0x150] ;  /* 0x00015030ff007984 */ /* 0x000ee20008000800 */
[----:B------:R-:W-:Y:S01]  /*4bf0*/  IMAD R100, R100, 0x2, R93 ;  /* 0x0000000264647824 */ /* 0x000fe200078e025d */
[----:B------:R-:W1:Y:S03]  /*4c00*/  LDCU.64 UR38, c[0x0][0x888] ;  /* 0x00011100ff2677ac */ /* 0x000e660008000a00 */
[--C-:B------:R-:W-:Y:S01]  /*4c10*/  IMAD R99, R99, -0x10, R100.reuse ;  /* 0xfffffff063637824 */ /* 0x100fe200078e0264 */
[----:B------:R-:W1:Y:S01]  /*4c20*/  LDCU.64 UR44, c[0x0][0x890] ;  /* 0x00011200ff2c77ac */ /* 0x000e620008000a00 */
[----:B------:R-:W1:Y:S01]  /*4c30*/  LDC R41, c[0x0][0xb30] ;  /* 0x0002cc00ff297b82 */ /* 0x000e620000000800 */
[----:B------:R-:W-:Y:S01]  /*4c40*/  IMAD R98, R101, -0x10, R100 ;  /* 0xfffffff065627824 */ /* 0x000fe200078e0264 */
[----:B------:R-:W-:Y:S01]  /*4c50*/  UMOV UR49, URZ ;  /* 0x000000ff00317c82 */ /* 0x000fe20008000000 */
[----:B------:R-:W-:-:S05]  /*4c60*/  UMOV UR51, URZ ;  /* 0x000000ff00337c82 */ /* 0x000fca0008000000 */
[----:B------:R-:W1:Y:S08]  /*4c70*/  LDC.64 R84, c[0x0][0xb10] ;  /* 0x0002c400ff547b82 */ /* 0x000e700000000a00 */
[----:B------:R-:W1:Y:S08]  /*4c80*/  LDC.64 R38, c[0x0][0xb18] ;  /* 0x0002c600ff267b82 */ /* 0x000e700000000a00 */
[----:B------:R-:W1:Y:S08]  /*4c90*/  LDC.64 R36, c[0x0][0xb28] ;  /* 0x0002ca00ff247b82 */ /* 0x000e700000000a00 */
[----:B------:R-:W1:Y:S01]  /*4ca0*/  LDC.64 R82, c[0x0][0x8b0] ;  /* 0x00022c00ff527b82 */ /* 0x000e620000000a00 */
[----:B---3--:R-:W-:-:S07]  /*4cb0*/  IMAD.IADD R46, R0, 0x1, R46 ;  /* 0x00000001002e7824 */ /* 0x008fce00078e022e */
[----:B------:R-:W3:Y:S08]  /*4cc0*/  LDC.64 R80, c[0x0][0x8a8] ;  /* 0x00022a00ff507b82 */ /* 0x000ef00000000a00 */
[----:B--2-4-:R-:W1:Y:S02]  /*4cd0*/  LDC R90, c[0x0][0x374] ;  /* 0x0000dd00ff5a7b82 */ /* 0x014e640000000800 */
.L_x_127:
[----:B------:R-:W-:Y:S02]  /*4ce0*/  LEA R0, R105, UR48, 0x3 ;  /* 0x0000003069007c11 */ /* 0x000fe4000f8e18ff */
[----:B------:R-:W-:Y:S02]  /*4cf0*/  SHF.L.U32 R2, R95, 0x1f, RZ ;  /* 0x0000001f5f027819 */ /* 0x000fe400000006ff */
[----:B-1----:R-:W-:Y:S02]  /*4d00*/  LEA R16, R105, UR48, 0x4 ;  /* 0x0000003069107c11 */ /* 0x002fe4000f8e20ff */
[----:B------:R-:W2:Y:S02]  /*4d10*/  SYNCS.PHASECHK.TRANS64.TRYWAIT P0, [R0+URZ+0xa0], R2 ;  /* 0x0000a002000075a7 */ /* 0x000ea400080011ff */
[----:B--23--:R-:W-:Y:S05]  /*4d20*/  @!P0 BRA `(.L_x_84) ;  /* 0x00000048008c8947 */ /* 0x00cfea0003800000 */
.L_x_177:
[----:B------:R-:W4:Y:S01]  /*4d30*/  LDC.64 R10, c[0x0][0xb10] ;  /* 0x0002c400ff0a7b82 */ /* 0x000f220000000a00 */
[----:B------:R-:W3:Y:S01]  /*4d40*/  LDS.128 R16, [R16+0x130] ;  /* 0x0001300010107984 */ /* 0x000ee20000000c00 */
[----:B-1----:R-:W-:Y:S01]  /*4d50*/  ISETP.NE.AND P1, PT, R41, 0x1, PT ;  /* 0x000000012900780c */ /* 0x002fe20003f25270 */
[----:B--2---:R-:W-:Y:S01]  /*4d60*/  VIADD R0, R0, 0xb0 ;  /* 0x000000b000007836 */ /* 0x004fe20000000000 */
[----:B------:R-:W-:Y:S04]  /*4d70*/  ISETP.GE.AND P0, PT, R40, 0x1, PT ;  /* 0x000000012800780c */ /* 0x000fe80003f06270 */
[----:B------:R-:W1:Y:S01]  /*4d80*/  LDC.64 R8, c[0x0][0xb18] ;  /* 0x0002c600ff087b82 */ /* 0x000e620000000a00 */
[----:B------:R-:W-:Y:S01]  /*4d90*/  PRMT R0, RZ, 0x654, R0 ;  /* 0x00000654ff007816 */ /* 0x000fe20000000000 */
[----:B------:R-:W-:Y:S01]  /*4da0*/  @!PT LDS RZ, [RZ] ;  /* 0x00000000fffff984 */ /* 0x000fe20000000800 */
[----:B------:R-:W-:Y:S01]  /*4db0*/  @!PT LDS RZ, [RZ] ;  /* 0x00000000fffff984 */ /* 0x000fe20000000800 */
[----:B------:R-:W-:Y:S01]  /*4dc0*/  @!PT LDS RZ, [RZ] ;  /* 0x00000000fffff984 */ /* 0x000fe20000000800 */
[----:B------:R-:W-:Y:S01]  /*4dd0*/  @!PT LDS RZ, [RZ] ;  /* 0x00000000fffff984 */ /* 0x000fe20000000800 */
[----:B------:R2:W-:Y:S06]  /*4de0*/  MEMBAR.ALL.CTA ;  /* 0x0000000000007992 */ /* 0x0005ec0000008000 */
[----:B--2---:R-:W2:Y:S01]  /*4df0*/  FENCE.VIEW.ASYNC.S ;  /* 0x00000000000073c6 */ /* 0x004ea20000000000 */
[----:B------:R-:W1:Y:S08]  /*4e00*/  @!P1 LDC R12, c[0x0][0xb20] ;  /* 0x0002c800ff0c9b82 */ /* 0x000e700000000800 */
[----:B------:R-:W1:Y:S01]  /*4e10*/  @!P1 LDC R7, c[0x0][0xb0c] ;  /* 0x0002c300ff079b82 */ /* 0x000e620000000800 */
[----:B--2---:R2:W-:Y:S01]  /*4e20*/  SYNCS.ARRIVE.TRANS64.RED.A1T0 RZ, [R0+URZ], RZ ;  /* 0x000000ff00ff79a7 */ /* 0x0045e200081004ff */
[----:B---3--:R-:W-:Y:S04]  /*4e30*/  LOP3.LUT P4, RZ, R18, 0x1, RZ, 0xc0, !PT ;  /* 0x0000000112ff7812 */ /* 0x008fe8000788c0ff */
[----:B------:R-:W-:Y:S09]  /*4e40*/  P2R R103, PR, RZ, 0x10 ;  /* 0x00000010ff677803 */ /* 0x000ff20000000000 */
[----:B------:R-:W-:Y:S02]  /*4e50*/  @P4 MOV R44, R16 ;  /* 0x00000010002c4202 */ /* 0x000fe40000000f00 */
[----:B------:R-:W-:Y:S01]  /*4e60*/  @P4 LOP3.LUT R43, R17, 0xffff, RZ, 0xc0, !PT ;  /* 0x0000ffff112b4812 */ /* 0x000fe200078ec0ff */
[----:B--2-4-:R-:W-:Y:S06]  /*4e70*/  @!P0 BRA `(.L_x_85) ;  /* 0x0000000000a48947 */ /* 0x014fec0003800000 */
[----:B------:R-:W-:Y:S01]  /*4e80*/  IMAD.HI.U32 R0, R90, R39, RZ ;  /* 0x000000275a007227 */ /* 0x000fe200078e00ff */
[----:B------:R-:W-:Y:S02]  /*4e90*/  ISETP.NE.AND P0, PT, R38, 0x1, PT ;  /* 0x000000012600780c */ /* 0x000fe40003f05270 */
[----:B------:R-:W-:Y:S01]  /*4ea0*/  ISETP.NE.AND P2, PT, R40, 0x1, PT ;  /* 0x000000012800780c */ /* 0x000fe20003f45270 */
[----:B------:R-:W-:Y:S01]  /*4eb0*/  IMAD.HI.U32 R4, R91, R84, RZ ;  /* 0x000000545b047227 */ /* 0x000fe200078e00ff */
[----:B------:R-:W-:Y:S02]  /*4ec0*/  SHF.R.U32.HI R0, RZ, R89, R0 ;  /* 0x00000059ff007219 */ /* 0x000fe40000011600 */
[----:B------:R-:W-:Y:S01]  /*4ed0*/  ISETP.NE.AND P3, PT, R42, 0x1, PT ;  /* 0x000000012a00780c */ /* 0x000fe20003f65270 */
[----:B------:R-:W-:Y:S01]  /*4ee0*/  IMAD.HI.U32 R6, R43, R39, RZ ;  /* 0x000000272b067227 */ /* 0x000fe200078e00ff */
[-C--:B------:R-:W-:Y:S02]  /*4ef0*/  SHF.R.U32.HI R4, RZ, R85.reuse, R4 ;  /* 0x00000055ff047219 */ /* 0x080fe40000011604 */
[----:B------:R-:W-:Y:S01]  /*4f00*/  SEL R0, R90, R0, !P0 ;  /* 0x000000005a007207 */ /* 0x000fe20004000000 */
[----:B------:R-:W-:Y:S01]  /*4f10*/  IMAD.HI.U32 R5, R44, R84, RZ ;  /* 0x000000542c057227 */ /* 0x000fe200078e00ff */
[----:B------:R-:W-:Y:S03]  /*4f20*/  SEL R4, R91, R4, !P3 ;  /* 0x000000045b047207 */ /* 0x000fe60005800000 */
[-C--:B------:R-:W-:Y:S01]  /*4f30*/  IMAD.HI.U32 R3, R0, R36.reuse, RZ ;  /* 0x0000002400037227 */ /* 0x080fe200078e00ff */
[----:B------:R-:W-:Y:S03]  /*4f40*/  SHF.R.U32.HI R5, RZ, R85, R5 ;  /* 0x00000055ff057219 */ /* 0x000fe60000011605 */
[----:B------:R-:W-:Y:S01]  /*4f50*/  IMAD.HI.U32 R2, R4, R36, RZ ;  /* 0x0000002404027227 */ /* 0x000fe200078e00ff */
[----:B------:R-:W-:Y:S02]  /*4f60*/  @P2 SHF.R.U32.HI R0, RZ, R37, R3 ;  /* 0x00000025ff002219 */ /* 0x000fe40000011603 */
[----:B------:R-:W-:Y:S02]  /*4f70*/  SHF.R.U32.HI R3, RZ, R89, R6 ;  /* 0x00000059ff037219 */ /* 0x000fe40000011606 */
[----:B------:R-:W-:Y:S01]  /*4f80*/  @P2 SHF.R.U32.HI R4, RZ, R37, R2 ;  /* 0x00000025ff042219 */ /* 0x000fe20000011602 */
[----:B------:R-:W-:Y:S01]  /*4f90*/  IMAD R0, R40, R0, RZ ;  /* 0x0000000028007224 */ /* 0x000fe200078e02ff */
[----:B------:R-:W-:Y:S02]  /*4fa0*/  SEL R3, R43, R3, !P0 ;  /* 0x000000032b037207 */ /* 0x000fe40004000000 */
[----:B------:R-:W-:Y:S01]  /*4fb0*/  SEL R2, R44, R5, !P3 ;  /* 0x000000052c027207 */ /* 0x000fe20005800000 */
[----:B------:R-:W-:Y:S01]  /*4fc0*/  IMAD R5, R40, R4, RZ ;  /* 0x0000000428057224 */ /* 0x000fe200078e02ff */
[C---:B------:R-:W-:Y:S01]  /*4fd0*/  ISETP.GE.AND P0, PT, R3.reuse, R0, PT ;  /* 0x000000000300720c */ /* 0x040fe20003f06270 */
[C---:B------:R-:W-:Y:S03]  /*4fe0*/  IMAD.HI.U32 R0, R3.reuse, R36, RZ ;  /* 0x0000002403007227 */ /* 0x040fe600078e00ff */
[C---:B------:R-:W-:Y:S02]  /*4ff0*/  ISETP.GE.OR P0, PT, R2.reuse, R5, P0 ;  /* 0x000000050200720c */ /* 0x040fe40000706670 */
[----:B------:R-:W-:Y:S04]  /*5000*/  SHF.R.U32.HI R0, RZ, R37, R0 ;  /* 0x00000025ff007219 */ /* 0x000fe80000011600 */
[C---:B------:R-:W-:Y:S05]  /*5010*/  SEL R6, R3.reuse, R0, !P2 ;  /* 0x0000000003067207 */ /* 0x040fea0005000000 */
        /* <DEDUP_REMOVED lines=14> */
[----:B------:R-:W-:Y:S07]  /*5100*/  IMAD R43, R3, R38, R43 ;  /* 0x00000026032b7224 */ /* 0x000fee00078e022b */
.L_x_85:
[----:B-1----:R-:W-:Y:S01]  /*5110*/  @!P1 ISETP.NE.AND P0, PT, R8, 0x1, PT ;  /* 0x000000010800980c */ /* 0x002fe20003f05270 */
[----:B------:R-:W-:Y:S01]  /*5120*/  @!P1 IMAD.HI.U32 R2, R43, R9, RZ ;  /* 0x000000092b029227 */ /* 0x000fe200078e00ff */
[----:B------:R-:W-:Y:S01]  /*5130*/  R2UR UR42, R15 ;  /* 0x000000000f2a72ca */ /* 0x000fe200000e0000 */
[----:B------:R-:W-:Y:S01]  /*5140*/  BSSY.RECONVERGENT B6, `(.L_x_86) ;  /* 0x0000031000067945 */ /* 0x000fe20003800200 */
[----:B------:R-:W-:Y:S01]  /*5150*/  R2UR UR41, R14 ;  /* 0x000000000e2972ca */ /* 0x000fe200000e0000 */
[C---:B------:R-:W-:Y:S01]  /*5160*/  @!P1 IMAD.HI.U32 R0, R44.reuse, R10, RZ ;  /* 0x0000000a2c009227 */ /* 0x040fe200078e00ff */
[----:B------:R-:W-:Y:S02]  /*5170*/  @!P1 SHF.R.U32.HI R2, RZ, R12, R2 ;  /* 0x0000000cff029219 */ /* 0x000fe40000011602 */
[----:B------:R-:W-:Y:S01]  /*5180*/  @!P1 ISETP.NE.AND P2, PT, R7, 0x1, PT ;  /* 0x000000010700980c */ /* 0x000fe20003f45270 */
[----:B------:R-:W-:Y:S01]  /*5190*/  VIADD R105, R105, 0x1 ;  /* 0x0000000169697836 */ /* 0x000fe20000000000 */
[----:B------:R-:W-:Y:S02]  /*51a0*/  @!P1 SEL R2, R43, R2, !P0 ;  /* 0x000000022b029207 */ /* 0x000fe40004000000 */
[----:B------:R-:W-:Y:S02]  /*51b0*/  @!P1 SHF.R.U32.HI R0, RZ, R11, R0 ;  /* 0x0000000bff009219 */ /* 0x000fe40000011600 */
[----:B------:R-:W-:Y:S01]  /*51c0*/  LOP3.LUT P0, RZ, R93, 0x1b0, RZ, 0xc0, !PT ;  /* 0x000001b05dff7812 */ /* 0x000fe2000780c0ff */
[----:B------:R-:W-:Y:S01]  /*51d0*/  USHF.L.U32 UR42, UR42, 0x7, URZ ;  /* 0x000000072a2a7899 */ /* 0x000fe200080006ff */
[----:B------:R-:W-:Y:S01]  /*51e0*/  @!P1 SEL R3, R44, R0, !P2 ;  /* 0x000000002c039207 */ /* 0x000fe20005000000 */
[----:B------:R-:W-:Y:S01]  /*51f0*/  USHF.L.U32 UR41, UR41, 0x7, URZ ;  /* 0x0000000729297899 */ /* 0x000fe200080006ff */
[----:B------:R-:W-:Y:S03]  /*5200*/  @P4 SHF.R.U32.HI R94, RZ, 0x10, R17 ;  /* 0x00000010ff5e4819 */ /* 0x000fe60000011611 */
[----:B------:R-:W-:Y:S02]  /*5210*/  @!P1 IMAD.IADD R0, R2, 0x1, -R3 ;  /* 0x0000000102009824 */ /* 0x000fe400078e0a03 */
[----:B------:R-:W-:Y:S02]  /*5220*/  @!P1 IMAD.IADD R2, R3, 0x1, -R2 ;  /* 0x0000000103029824 */ /* 0x000fe400078e0a02 */
[----:B------:R-:W-:Y:S02]  /*5230*/  @!P1 IMAD R44, R0, R7, R44 ;  /* 0x00000007002c9224 */ /* 0x000fe400078e022c */
[----:B------:R-:W-:Y:S01]  /*5240*/  @!P1 IMAD R43, R2, R8, R43 ;  /* 0x00000008022b9224 */ /* 0x000fe200078e022b */
[----:B------:R-:W-:Y:S06]  /*5250*/  @!P0 BRA `(.L_x_87) ;  /* 0x00000000007c8947 */ /* 0x000fec0003800000 */
[----:B------:R-:W1:Y:S01]  /*5260*/  LDCU.64 UR8, c[0x4][0x80] ;  /* 0x01001000ff0877ac */ /* 0x000e620008000a00 */
[----:B------:R-:W-:Y:S01]  /*5270*/  MOV R2, 0x0 ;  /* 0x0000000000027802 */ /* 0x000fe20000000f00 */
[----:B------:R-:W-:Y:S02]  /*5280*/  HFMA2 R12, -RZ, RZ, 0, 5.9604644775390625e-08 ;  /* 0x00000001ff0c7431 */ /* 0x000fe400000001ff */
[----:B------:R-:W-:Y:S01]  /*5290*/  IMAD.MOV.U32 R8, RZ, RZ, 0x70 ;  /* 0x00000070ff087424 */ /* 0x000fe200078e00ff */
[----:B------:R2:W3:Y:S01]  /*52a0*/  LDC.64 R14, c[0x4][R2] ;  /* 0x01000000020e7b82 */ /* 0x0004e20000000a00 */
[----:B------:R-:W4:Y:S01]  /*52b0*/  LDCU.64 UR6, c[0x4][0x88] ;  /* 0x01001100ff0677ac */ /* 0x000f220008000a00 */
[----:B------:R-:W-:Y:S01]  /*52c0*/  IMAD.MOV.U32 R13, RZ, RZ, RZ ;  /* 0x000000ffff0d7224 */ /* 0x000fe200078e00ff */
[----:B------:R-:W2:Y:S01]  /*52d0*/  LDCU.64 UR4, c[0x4][0x8] ;  /* 0x01000100ff0477ac */ /* 0x000ea20008000a00 */
[----:B-1----:R-:W-:Y:S01]  /*52e0*/  MOV R5, UR9 ;  /* 0x0000000900057c02 */ /* 0x002fe20008000f00 */
[----:B------:R-:W-:Y:S01]  /*52f0*/  IMAD.U32 R4, RZ, RZ, UR8 ;  /* 0x00000008ff047e24 */ /* 0x000fe2000f8e00ff */
[----:B----4-:R-:W-:Y:S01]  /*5300*/  MOV R7, UR7 ;  /* 0x0000000700077c02 */ /* 0x010fe20008000f00 */
[----:B------:R-:W-:Y:S01]  /*5310*/  IMAD.U32 R6, RZ, RZ, UR6 ;  /* 0x00000006ff067e24 */ /* 0x000fe2000f8e00ff */
[----:B--2---:R-:W-:Y:S01]  /*5320*/  MOV R11, UR5 ;  /* 0x00000005000b7c02 */ /* 0x004fe20008000f00 */
[----:B------:R-:W-:Y:S02]  /*5330*/  IMAD.U32 R10, RZ, RZ, UR4 ;  /* 0x00000004ff0a7e24 */ /* 0x000fe4000f8e00ff */
[----:B------:R-:W-:Y:S07]  /*5340*/  LEPC R20, `(.L_x_88) ;  /* 0x000000001014794e */ /* 0x000fee0000000000 */
[----:B---3-5:R-:W-:Y:S05]  /*5350*/  CALL.ABS.NOINC R14 ;  /* 0x000000000e007343 */ /* 0x028fea0003c00000 */
.L_x_88:
[----:B------:R-:W1:Y:S01]  /*5360*/  LDCU.64 UR8, c[0x4][0x80] ;  /* 0x01001000ff0877ac */ /* 0x000e620008000a00 */
[----:B------:R-:W2:Y:S01]  /*5370*/  LDC.64 R2, c[0x4][R2] ;  /* 0x0100000002027b82 */ /* 0x000ea20000000a00 */
[----:B------:R-:W-:Y:S02]  /*5380*/  HFMA2 R12, -RZ, RZ, 0, 5.9604644775390625e-08 ;  /* 0x00000001ff0c7431 */ /* 0x000fe400000001ff */
[----:B------:R-:W-:Y:S02]  /*5390*/  IMAD.MOV.U32 R8, RZ, RZ, 0x70 ;  /* 0x00000070ff087424 */ /* 0x000fe400078e00ff */
[----:B------:R-:W-:Y:S01]  /*53a0*/  IMAD.MOV.U32 R13, RZ, RZ, RZ ;  /* 0x000000ffff0d7224 */ /* 0x000fe200078e00ff */
[----:B------:R-:W3:Y:S01]  /*53b0*/  LDCU.64 UR6, c[0x4][0x88] ;  /* 0x01001100ff0677ac */ /* 0x000ee20008000a00 */
[----:B------:R-:W4:Y:S01]  /*53c0*/  LDCU.64 UR4, c[0x4][0x8] ;  /* 0x01000100ff0477ac */ /* 0x000f220008000a00 */
[----:B-1----:R-:W-:Y:S02]  /*53d0*/  MOV R4, UR8 ;  /* 0x0000000800047c02 */ /* 0x002fe40008000f00 */
[----:B------:R-:W-:Y:S02]  /*53e0*/  MOV R5, UR9 ;  /* 0x0000000900057c02 */ /* 0x000fe40008000f00 */
[----:B---3--:R-:W-:Y:S01]  /*53f0*/  MOV R7, UR7 ;  /* 0x0000000700077c02 */ /* 0x008fe20008000f00 */
[----:B------:R-:W-:Y:S01]  /*5400*/  IMAD.U32 R6, RZ, RZ, UR6 ;  /* 0x00000006ff067e24 */ /* 0x000fe2000f8e00ff */
[----:B----4-:R-:W-:Y:S01]  /*5410*/  MOV R11, UR5 ;  /* 0x00000005000b7c02 */ /* 0x010fe20008000f00 */
[----:B------:R-:W-:Y:S02]  /*5420*/  IMAD.U32 R10, RZ, RZ, UR4 ;  /* 0x00000004ff0a7e24 */ /* 0x000fe4000f8e00ff */
[----:B------:R-:W-:Y:S07]  /*5430*/  LEPC R20, `(.L_x_87) ;  /* 0x000000001014794e */ /* 0x000fee0000000000 */
[----:B--2---:R-:W-:Y:S05]  /*5440*/  CALL.ABS.NOINC R2 ;  /* 0x0000000002007343 */ /* 0x004fea0003c00000 */
.L_x_87:
[----:B------:R-:W-:Y:S05]  /*5450*/  BSYNC.RECONVERGENT B6 ;  /* 0x0000000000067941 */ /* 0x000fea0003800200 */
.L_x_86:
[----:B------:R-:W-:Y:S01]  /*5460*/  ISETP.NE.U32.AND P4, PT, R82, RZ, PT ;  /* 0x000000ff5200720c */ /* 0x000fe20003f85070 */
[----:B------:R-:W-:Y:S01]  /*5470*/  UISETP.NE.AND UP2, UPT, UR50, URZ, UPT ;  /* 0x000000ff3200728c */ /* 0x000fe2000bf45270 */
[----:B------:R-:W-:Y:S01]  /*5480*/  ISETP.NE.U32.AND P2, PT, RZ, UR38, PT ;  /* 0x00000026ff007c0c */ /* 0x000fe2000bf45070 */
[----:B------:R-:W-:Y:S01]  /*5490*/  UISETP.NE.U32.AND UP1, UPT, UR44, URZ, UPT ;  /* 0x000000ff2c00728c */ /* 0x000fe2000bf25070 */
[----:B------:R-:W-:Y:S01]  /*54a0*/  ISETP.NE.AND.EX P4, PT, R83, RZ, PT, P4 ;  /* 0x000000ff5300720c */ /* 0x000fe20003f85340 */
[----:B------:R-:W-:Y:S01]  /*54b0*/  UPLOP3.LUT UP0, UPT, UPT, UPT, UPT, 0x40, 0x4 ;  /* 0x000000000004789c */ /* 0x000fe20003f0e870 */
[----:B------:R-:W-:Y:S01]  /*54c0*/  ISETP.NE.AND.EX P2, PT, RZ, UR39, PT, P2 ;  /* 0x00000027ff007c0c */ /* 0x000fe2000bf45320 */
[----:B------:R-:W-:Y:S01]  /*54d0*/  UISETP.NE.AND.EX UP1, UPT, UR45, URZ, UPT, UP1 ;  /* 0x000000ff2d00728c */ /* 0x000fe2000bf25310 */
[----:B------:R-:W-:Y:S04]  /*54e0*/  PLOP3.LUT P1, PT, PT, PT, UP2, 0x80, 0x8 ;  /* 0x000000000008781c */ /* 0x000fe80003f2f028 */
[----:B------:R-:W-:Y:S06]  /*54f0*/  @UP2 UPLOP3.LUT UP0, UPT, UPT, UPT, UP1, 0x80, 0x8 ;  /* 0x000000000008289c */ /* 0x000fec0003f0f010 */
[----:B------:R-:W-:Y:S01]  /*5500*/  PLOP3.LUT P0, PT, PT, PT, UP0, 0x80, 0x8 ;  /* 0x000000000008781c */ /* 0x000fe20003f0f008 */
[----:B------:R-:W-:Y:S01]  /*5510*/  @!UPT UIADD3 URZ, UPT, UPT, URZ, URZ, URZ ;  /* 0x000000fffffff290 */ /* 0x000fe2000fffe0ff */
[----:B------:R-:W-:Y:S11]  /*5520*/  BRA.U !UP1, `(.L_x_89) ;  /* 0x0000000109387547 */ /* 0x000ff6000b800000 */
[----:B------:R-:W-:Y:S01]  /*5530*/  UISETP.NE.U32.AND UP0, UPT, UR38, URZ, UPT ;  /* 0x000000ff2600728c */ /* 0x000fe2000bf05070 */
[----:B------:R-:W-:Y:S02]  /*5540*/  HFMA2 R0, -RZ, RZ, 0, 5.9604644775390625e-08 ;  /* 0x00000001ff007431 */ /* 0x000fe400000001ff */
[----:B------:R-:W-:Y:S01]  /*5550*/  IMAD.MOV.U32 R88, RZ, RZ, 0x1 ;  /* 0x00000001ff587424 */ /* 0x000fe200078e00ff */
[----:B------:R-:W-:Y:S06]  /*5560*/  UISETP.NE.AND.EX UP0, UPT, UR39, URZ, UPT, UP0 ;  /* 0x000000ff2700728c */ /* 0x000fec000bf05300 */
[----:B------:R-:W-:Y:S05]  /*5570*/  PLOP3.LUT P3, PT, PT, PT, UP0, 0x80, 0x8 ;  /* 0x000000000008781c */ /* 0x000fea0003f6f008 */
[----:B------:R-:W1:Y:S01]  /*5580*/  @UP0 LDCU.64 UR6, c[0x0][0x888] ;  /* 0x00011100ff0607ac */ /* 0x000e620008000a00 */
[----:B------:R-:W-:Y:S07]  /*5590*/  @UP0 UIMAD UR4, UR36, UR44, URZ ;  /* 0x0000002c240402a4 */ /* 0x000fee000f8e02ff */
[----:B------:R-:W-:Y:S01]  /*55a0*/  @!P3 PRMT R88, R0, 0x7610, R88 ;  /* 0x000076100058b816 */ /* 0x000fe20000000058 */
[----:B-1----:R-:W-:Y:S03]  /*55b0*/  @UP0 UIMAD.WIDE UR6, UR4, 0x4, UR6 ;  /* 0x00000004040608a5 */ /* 0x002fe6000f8e0206 */
[----:B------:R-:W1:Y:S03]  /*55c0*/  @!UP0 LDCU UR4, c[0x0][0x880] ;  /* 0x00011000ff0487ac */ /* 0x000e660008000800 */
[----:B------:R-:W-:Y:S01]  /*55d0*/  IMAD.U32 R2, RZ, RZ, UR6 ;  /* 0x00000006ff027e24 */ /* 0x000fe2000f8e00ff */
[----:B------:R-:W-:Y:S05]  /*55e0*/  MOV R3, UR7 ;  /* 0x0000000700037c02 */ /* 0x000fea0008000f00 */
[----:B-----5:R2:W5:Y:S02]  /*55f0*/  @P3 LDG.E R49, desc[UR46][R2.64] ;  /* 0x0000002e02313981 */ /* 0x020564000c1e1900 */
[----:B-12---:R-:W-:Y:S02]  /*5600*/  @!P3 IMAD.U32 R49, RZ, RZ, UR4 ;  /* 0x00000004ff31be24 */ /* 0x006fe4000f8e00ff */
.L_x_89:
[----:B------:R-:W-:Y:S05]  /*5610*/  @!P4 BRA `(.L_x_90) ;  /* 0x000000000020c947 */ /* 0x000fea0003800000 */
[----:B------:R-:W-:Y:S04]  /*5620*/  ISETP.NE.U32.AND P3, PT, R80, RZ, PT ;  /* 0x000000ff5000720c */ /* 0x000fe80003f65070 */
[----:B------:R-:W-:Y:S11]  /*5630*/  ISETP.NE.AND.EX P3, PT, R81, RZ, PT, P3 ;  /* 0x000000ff5100720c */ /* 0x000ff60003f65330 */
[----:B------:R-:W-:Y:S02]  /*5640*/  @!UPT UIADD3 URZ, UPT, UPT, URZ, URZ, URZ ;  /* 0x000000fffffff290 */ /* 0x000fe4000fffe0ff */
[----:B------:R-:W1:Y:S01]  /*5650*/  @P3 LDC.64 R2, c[0x0][0x8a8] ;  /* 0x00022a00ff023b82 */ /* 0x000e620000000a00 */
[----:B------:R-:W-:Y:S04]  /*5660*/  @P3 IMAD R0, R82, UR36, RZ ;  /* 0x0000002452003c24 */ /* 0x000fe8000f8e02ff */
[----:B-1----:R-:W-:Y:S05]  /*5670*/  @P3 IMAD.WIDE R2, R0, 0x4, R2 ;  /* 0x0000000400023825 */ /* 0x002fea00078e0202 */
[----:B-----5:R1:W5:Y:S02]  /*5680*/  @P3 LDG.E R47, desc[UR46][R2.64] ;  /* 0x0000002e022f3981 */ /* 0x020364000c1e1900 */
[----:B-1----:R-:W2:Y:S02]  /*5690*/  @!P3 LDC R47, c[0x0][0x8a0] ;  /* 0x00022800ff2fbb82 */ /* 0x002ea40000000800 */
.L_x_90:
[----:B-----5:R-:W-:Y:S01]  /*56a0*/  FSETP.NEU.AND P3, PT, R49, RZ, PT ;  /* 0x000000ff3100720b */ /* 0x020fe20003f6d000 */
[----:B------:R-:W-:Y:S01]  /*56b0*/  BSSY B1, `(.L_x_91) ;  /* 0x0000039000017945 */ /* 0x000fe20003800000 */
[----:B------:R-:W-:Y:S01]  /*56c0*/  SEL R3, RZ, 0xffffffff, P2 ;  /* 0xffffffffff037807 */ /* 0x000fe20001000000 */
[----:B------:R-:W-:Y:S01]  /*56d0*/  IMAD.MOV.U32 R66, RZ, RZ, 0x1 ;  /* 0x00000001ff427424 */ /* 0x000fe200078e00ff */
[----:B------:R-:W-:Y:S01]  /*56e0*/  @P1 LOP3.LUT P2, RZ, R88, 0xff, RZ, 0xc0, !PT ;  /* 0x000000ff58ff1812 */ /* 0x000fe2000784c0ff */
[----:B------:R-:W-:Y:S01]  /*56f0*/  IMAD R48, R45, 0x80, R46 ;  /* 0x000000802d307824 */ /* 0x000fe200078e022e */
[----:B------:R-:W-:Y:S01]  /*5700*/  @P1 SEL R0, RZ, 0xffffffff, P3 ;  /* 0xffffffffff001807 */ /* 0x000fe20001800000 */
[----:B------:R-:W-:Y:S01]  /*5710*/  IMAD R106, R101, -0x10, R99 ;  /* 0xfffffff0656a7824 */ /* 0x000fe200078e0263 */
[----:B------:R-:W-:Y:S01]  /*5720*/  LOP3.LUT R97, R97, 0x1, RZ, 0x3c, !PT ;  /* 0x0000000161617812 */ /* 0x000fe200078e3cff */
[----:B------:R-:W-:Y:S01]  /*5730*/  IMAD.MOV.U32 R65, RZ, RZ, RZ ;  /* 0x000000ffff417224 */ /* 0x000fe200078e00ff */
[----:B------:R-:W-:Y:S02]  /*5740*/  @P0 SEL R0, R3, R0, !P2 ;  /* 0x0000000003000207 */ /* 0x000fe40005000000 */
[----:B------:R-:W-:Y:S02]  /*5750*/  CS2R R78, SRZ ;  /* 0x00000000004e7805 */ /* 0x000fe4000001ff00 */
[----:B------:R-:W-:Y:S02]  /*5760*/  LEA R64, R45, UR48, 0x3 ;  /* 0x000000302d407c11 */ /* 0x000fe4000f8e18ff */
[----:B------:R-:W-:Y:S02]  /*5770*/  CS2R R76, SRZ ;  /* 0x00000000004c7805 */ /* 0x000fe4000001ff00 */
[----:B------:R-:W-:Y:S02]  /*5780*/  @P1 LOP3.LUT R0, R0, 0x1, RZ, 0xc0, !PT ;  /* 0x0000000100001812 */ /* 0x000fe400078ec0ff */
[----:B------:R-:W-:Y:S02]  /*5790*/  CS2R R70, SRZ ;  /* 0x0000000000467805 */ /* 0x000fe4000001ff00 */
[----:B------:R-:W-:Y:S02]  /*57a0*/  PLOP3.LUT P2, PT, PT, PT, UP1, 0x80, 0x8 ;  /* 0x000000000008781c */ /* 0x000fe40003f4f018 */
[----:B------:R-:W-:Y:S02]  /*57b0*/  CS2R R68, SRZ ;  /* 0x0000000000447805 */ /* 0x000fe4000001ff00 */
[----:B------:R-:W-:Y:S02]  /*57c0*/  ISETP.NE.U32.OR P5, PT, R0, 0x1, !P1 ;  /* 0x000000010000780c */ /* 0x000fe40004fa5470 */
[----:B------:R-:W-:Y:S02]  /*57d0*/  CS2R R62, SRZ ;  /* 0x00000000003e7805 */ /* 0x000fe4000001ff00 */
[----:B------:R-:W-:Y:S02]  /*57e0*/  LOP3.LUT P4, R104, R88, 0xff, RZ, 0xc0, !PT ;  /* 0x000000ff58687812 */ /* 0x000fe4000788c0ff */
[----:B------:R-:W-:Y:S02]  /*57f0*/  CS2R R60, SRZ ;  /* 0x00000000003c7805 */ /* 0x000fe4000001ff00 */
[----:B------:R-:W-:Y:S02]  /*5800*/  SEL R2, RZ, 0xffffffff, P3 ;  /* 0xffffffffff027807 */ /* 0x000fe40001800000 */
[----:B------:R-:W-:Y:S02]  /*5810*/  CS2R R58, SRZ ;  /* 0x00000000003a7805 */ /* 0x000fe4000001ff00 */
[----:B------:R-:W-:Y:S02]  /*5820*/  P2R R107, PR, RZ, 0x20 ;  /* 0x00000020ff6b7803 */ /* 0x000fe40000000000 */
[----:B------:R-:W-:Y:S02]  /*5830*/  CS2R R56, SRZ ;  /* 0x0000000000387805 */ /* 0x000fe4000001ff00 */
[----:B------:R-:W-:Y:S02]  /*5840*/  @P2 SEL R2, R3, R2, !P4 ;  /* 0x0000000203022207 */ /* 0x000fe40006000000 */
[----:B------:R-:W-:Y:S02]  /*5850*/  @P5 SHF.L.U32 R0, R97, 0x1f, RZ ;  /* 0x0000001f61005819 */ /* 0x000fe400000006ff */
[----:B------:R-:W-:Y:S02]  /*5860*/  LOP3.LUT R2, R2, 0x1, RZ, 0xc0, !PT ;  /* 0x0000000102027812 */ /* 0x000fe400078ec0ff */
[----:B------:R1:W3:Y:S02]  /*5870*/  @P5 SYNCS.PHASECHK.TRANS64.TRYWAIT P1, [UR48+0x50], R0 ;  /* 0x00005000ff0055a7 */ /* 0x0002e40008021130 */
[----:B------:R-:W-:Y:S04]  /*5880*/  ISETP.NE.U32.AND P2, PT, R2, 0x1, PT ;  /* 0x000000010200780c */ /* 0x000fe80003f45070 */
[----:B------:R-:W-:Y:S02]  /*5890*/  P2R R67, PR, RZ, 0x4 ;  /* 0x00000004ff437803 */ /* 0x000fe40000000000 */
[----:B-1----:R-:W-:Y:S04]  /*58a0*/  SHF.L.U32 R0, R96, 0x1f, RZ ;  /* 0x0000001f60007819 */ /* 0x002fe800000006ff */
[----:B------:R1:W4:Y:S01]  /*58b0*/  SYNCS.PHASECHK.TRANS64.TRYWAIT P0, [R64+URZ+0xc0], R0 ;  /* 0x0000c000400075a7 */ /* 0x00032200080011ff */
[----:B---3--:R-:W-:Y:S01]  /*58c0*/  @P5 SEL R66, RZ, 0x1, !P1 ;  /* 0x00000001ff425807 */ /* 0x008fe20004800000 */
[----:B-1----:R-:W-:Y:S06]  /*58d0*/  @!P5 BRA `(.L_x_92) ;  /* 0x000000000058d947 */ /* 0x002fec0003800000 */
[----:B------:R-:W-:Y:S01]  /*58e0*/  IMAD.MOV.U32 R79, RZ, RZ, RZ ;  /* 0x000000ffff4f7224 */ /* 0x000fe200078e00ff */
[----:B------:R-:W-:Y:S01]  /*58f0*/  ISETP.NE.AND P1, PT, R66, RZ, PT ;  /* 0x000000ff4200720c */ /* 0x000fe20003f25270 */
[----:B------:R-:W-:Y:S01]  /*5900*/  BSSY B0, `(.L_x_93) ;  /* 0x000000c000007945 */ /* 0x000fe20003800000 */
[----:B------:R-:W-:Y:S02]  /*5910*/  CS2R R58, SRZ ;  /* 0x00000000003a7805 */ /* 0x000fe4000001ff00 */
[----:B------:R-:W-:Y:S02]  /*5920*/  CS2R R56, SRZ ;  /* 0x0000000000387805 */ /* 0x000fe4000001ff00 */
[----:B------:R-:W-:Y:S02]  /*5930*/  CS2R R62, SRZ ;  /* 0x00000000003e7805 */ /* 0x000fe4000001ff00 */
[----:B------:R-:W-:Y:S02]  /*5940*/  CS2R R60, SRZ ;  /* 0x00000000003c7805 */ /* 0x000fe4000001ff00 */
[----:B------:R-:W-:Y:S02]  /*5950*/  CS2R R70, SRZ ;  /* 0x0000000000467805 */ /* 0x000fe4000001ff00 */
[----:B------:R-:W-:Y:S02]  /*5960*/  CS2R R68, SRZ ;  /* 0x0000000000447805 */ /* 0x000fe4000001ff00 */
[----:B------:R-:W-:Y:S01]  /*5970*/  CS2R R76, SRZ ;  /* 0x00000000004c7805 */ /* 0x000fe2000001ff00 */
[----:B------:R-:W-:Y:S06]  /*5980*/  @P1 BRA `(.L_x_94) ;  /* 0x00000000000c1947 */ /* 0x000fec0003800000 */
[----:B------:R-:W-:Y:S04]  /*5990*/  SHF.L.U32 R3, R97, 0x1f, RZ ;  /* 0x0000001f61037819 */ /* 0x000fe800000006ff */
[----:B------:R-:W1:Y:S02]  /*59a0*/  SYNCS.PHASECHK.TRANS64.TRYWAIT P1, [UR48+0x50], R3 ;  /* 0x00005003ff0075a7 */ /* 0x000e640008021130 */
[----:B-1----:R-:W-:Y:S05]  /*59b0*/  @!P1 BRA `(.L_x_95) ;  /* 0x0000003c007c9947 */ /* 0x002fea0003800000 */
.L_x_94:
[----:B------:R-:W-:Y:S05]  /*59c0*/  BSYNC B0 ;  /* 0x0000000000007941 */ /* 0x000fea0003800000 */
.L_x_93:
[----:B------:R-:W-:Y:S01]  /*59d0*/  ISETP.NE.AND P1, PT, R67, RZ, PT ;  /* 0x000000ff4300720c */ /* 0x000fe20003f25270 */
[----:B------:R-:W-:Y:S11]  /*59e0*/  HFMA2 R65, -RZ, RZ, 0, 5.9604644775390625e-08 ;  /* 0x00000001ff417431 */ /* 0x000ff600000001ff */
[----:B------:R-:W-:Y:S01]  /*59f0*/  @!UPT UIADD3 URZ, UPT, UPT, URZ, URZ, URZ ;  /* 0x000000fffffff290 */ /* 0x000fe2000fffe0ff */
[----:B------:R3:W1:Y:S04]  /*5a00*/  @P1 LDS.128 R56, [R100] ;  /* 0x0000000064381984 */ /* 0x0006680000000c00 */
[----:B------:R3:W1:Y:S04]  /*5a10*/  @P1 LDS.128 R60, [R99+0x10] ;  /* 0x00001000633c1984 */ /* 0x0006680000000c00 */
[----:B------:R3:W1:Y:S04]  /*5a20*/  @P1 LDS.128 R68, [R98+0x20] ;  /* 0x0000200062441984 */ /* 0x0006680000000c00 */
[----:B------:R3:W1:Y:S02]  /*5a30*/  @P1 LDS.128 R76, [R106+0x30] ;  /* 0x000030006a4c1984 */ /* 0x0006640000000c00 */
.L_x_92:
[----:B------:R-:W-:Y:S05]  /*5a40*/  BSYNC B1 ;  /* 0x0000000000017941 */ /* 0x000fea0003800000 */
.L_x_91:
[----:B-1----:R-:W-:Y:S04]  /*5a50*/  SHF.R.U32.HI R2, RZ, 0x15, R48 ;  /* 0x00000015ff027819 */ /* 0x002fe80000011630 */
[----:B------:R-:W-:Y:S01]  /*5a60*/  LOP3.LUT P1, RZ, R2, 0x3, R92, 0x48, !PT ;  /* 0x0000000302ff7812 */ /* 0x000fe2000782485c */
[----:B------:R-:W-:Y:S01]  /*5a70*/  @!UPT UIADD3 URZ, UPT, UPT, URZ, URZ, URZ ;  /* 0x000000fffffff290 */ /* 0x000fe2000fffe0ff */
[----:B----4-:R-:W-:Y:S11]  /*5a80*/  @P0 BRA `(.L_x_96) ;  /* 0x0000000000080947 */ /* 0x010ff60003800000 */
[----:B------:R-:W1:Y:S02]  /*5a90*/  SYNCS.PHASECHK.TRANS64.TRYWAIT P0, [R64+URZ+0xc0], R0 ;  /* 0x0000c000400075a7 */ /* 0x000e6400080011ff */
[----:B-1----:R-:W-:Y:S05]  /*5aa0*/  @!P0 BRA `(.L_x_97) ;  /* 0x0000003c00588947 */ /* 0x002fea0003800000 */
.L_x_96:
[----:B------:R-:W-:Y:S05]  /*5ab0*/  @!P1 BRA `(.L_x_98) ;  /* 0x0000000000409947 */ /* 0x000fea0003800000 */
[----:B------:R-:W4:Y:S01]  /*5ac0*/  LDCU.64 UR8, c[0x4][0x70] ;  /* 0x01000e00ff0877ac */ /* 0x000f220008000a00 */
[----:B------:R-:W-:Y:S01]  /*5ad0*/  MOV R3, 0x0 ;  /* 0x0000000000037802 */ /* 0x000fe20000000f00 */
[----:B------:R-:W-:Y:S02]  /*5ae0*/  HFMA2 R12, -RZ, RZ, 0, 5.9604644775390625e-08 ;  /* 0x00000001ff0c7431 */ /* 0x000fe400000001ff */
[----:B------:R-:W-:Y:S02]  /*5af0*/  IMAD.MOV.U32 R8, RZ, RZ, 0x192 ;  /* 0x00000192ff087424 */ /* 0x000fe400078e00ff */
[----:B------:R-:W-:Y:S01]  /*5b00*/  IMAD.MOV.U32 R13, RZ, RZ, RZ ;  /* 0x000000ffff0d7224 */ /* 0x000fe200078e00ff */
[----:B------:R-:W5:Y:S01]  /*5b10*/  LDCU.64 UR6, c[0x4][0x78] ;  /* 0x01000f00ff0677ac */ /* 0x000f620008000a00 */
[----:B------:R-:W1:Y:S01]  /*5b20*/  LDC.64 R2, c[0x4][R3] ;  /* 0x0100000003027b82 */ /* 0x000e620000000a00 */
[----:B------:R-:W2:Y:S01]  /*5b30*/  LDCU.64 UR4, c[0x4][0x10] ;  /* 0x01000200ff0477ac */ /* 0x000ea20008000a00 */
[----:B----4-:R-:W-:Y:S01]  /*5b40*/  MOV R5, UR9 ;  /* 0x0000000900057c02 */ /* 0x010fe20008000f00 */
[----:B------:R-:W-:Y:S01]  /*5b50*/  IMAD.U32 R4, RZ, RZ, UR8 ;  /* 0x00000008ff047e24 */ /* 0x000fe2000f8e00ff */
[----:B-----5:R-:W-:Y:S01]  /*5b60*/  MOV R7, UR7 ;  /* 0x0000000700077c02 */ /* 0x020fe20008000f00 */
[----:B------:R-:W-:Y:S01]  /*5b70*/  IMAD.U32 R6, RZ, RZ, UR6 ;  /* 0x00000006ff067e24 */ /* 0x000fe2000f8e00ff */
[----:B--2---:R-:W-:Y:S01]  /*5b80*/  MOV R11, UR5 ;  /* 0x00000005000b7c02 */ /* 0x004fe20008000f00 */
[----:B------:R-:W-:Y:S02]  /*5b90*/  IMAD.U32 R10, RZ, RZ, UR4 ;  /* 0x00000004ff0a7e24 */ /* 0x000fe4000f8e00ff */
[----:B------:R-:W-:Y:S07]  /*5ba0*/  LEPC R20, `(.L_x_98) ;  /* 0x000000001014794e */ /* 0x000fee0000000000 */
[----:B-1-3--:R-:W-:Y:S05]  /*5bb0*/  CALL.ABS.NOINC R2 ;  /* 0x0000000002007343 */ /* 0x00afea0003c00000 */
.L_x_98:
[----:B------:R-:W-:Y:S05]  /*5bc0*/  WARPSYNC.ALL ;  /* 0x0000000000007948 */ /* 0x000fea0003800000 */
[----:B------:R-:W-:Y:S01]  /*5bd0*/  R2UR UR4, R48 ;  /* 0x00000000300472ca */ /* 0x000fe200000e0000 */
[--C-:B------:R-:W-:Y:S01]  /*5be0*/  HADD2.F32 R50, -RZ, R56.reuse.H0_H0 ;  /* 0x20000038ff327230 */ /* 0x100fe20000004100 */
[----:B------:R-:W-:Y:S01]  /*5bf0*/  ISETP.NE.AND P0, PT, R102, RZ, PT ;  /* 0x000000ff6600720c */ /* 0x000fe20003f05270 */
[----:B------:R-:W-:Y:S01]  /*5c00*/  HADD2.F32 R51, -RZ, R56.H1_H1 ;  /* 0x30000038ff337230 */ /* 0x000fe20000004100 */
[----:B------:R-:W-:Y:S01]  /*5c10*/  BSSY.RECONVERGENT B0, `(.L_x_99) ;  /* 0x0000086000007945 */ /* 0x000fe20003800200 */
[--C-:B------:R-:W-:Y:S08]  /*5c20*/  HADD2.F32 R52, -RZ, R57.reuse.H0_H0 ;  /* 0x20000039ff347230 */ /* 0x100ff00000004100 */
[----:B------:R-:W1:Y:S02]  /*5c30*/  LDTM.x32 R4, tmem[UR4] ;  /* 0x00000004000479ee */ /* 0x000e6400082c0000 */
[C---:B-12---:R-:W-:Y:S01]  /*5c40*/  FMUL R0, R47.reuse, R4 ;  /* 0x000000042f007220 */ /* 0x046fe20000400000 */
[C---:B------:R-:W-:Y:S01]  /*5c50*/  FMUL R2, R47.reuse, R5 ;  /* 0x000000052f027220 */ /* 0x040fe20000400000 */
[C---:B------:R-:W-:Y:S01]  /*5c60*/  FMUL R4, R47.reuse, R8 ;  /* 0x000000082f047220 */ /* 0x040fe20000400000 */
[----:B------:R-:W-:Y:S01]  /*5c70*/  FMUL R3, R47, R6 ;  /* 0x000000062f037220 */ /* 0x000fe20000400000 */
[C---:B------:R-:W-:Y:S01]  /*5c80*/  FFMA R0, R49.reuse, R50, R0 ;  /* 0x0000003231007223 */ /* 0x040fe20000000000 */
[----:B------:R-:W-:Y:S01]  /*5c90*/  FFMA R2, R49, R51, R2 ;  /* 0x0000003331027223 */ /* 0x000fe20000000002 */
[C---:B------:R-:W-:Y:S01]  /*5ca0*/  FMUL R5, R47.reuse, R9 ;  /* 0x000000092f057220 */ /* 0x040fe20000400000 */
        /* <DEDUP_REMOVED lines=16> */
[----:B------:R-:W-:Y:S02]  /*5db0*/  HADD2.F32 R32, -RZ, R57.H1_H1 ;  /* 0x30000039ff207230 */ /* 0x000fe40000004100 */
[C---:B------:R-:W-:Y:S01]  /*5dc0*/  FMUL R26, R47.reuse, R30 ;  /* 0x0000001e2f1a7220 */ /* 0x040fe20000400000 */
[----:B------:R-:W-:Y:S01]  /*5dd0*/  FMUL R29, R47, R33 ;  /* 0x000000212f1d7220 */ /* 0x000fe20000400000 */
[--C-:B------:R-:W-:Y:S02]  /*5de0*/  HADD2.F32 R33, -RZ, R58.reuse.H0_H0 ;  /* 0x2000003aff217230 */ /* 0x100fe40000004100 */
[----:B------:R-:W-:Y:S01]  /*5df0*/  FFMA R3, R49, R52, R3 ;  /* 0x0000003431037223 */ /* 0x000fe20000000003 */
[C---:B------:R-:W-:Y:S01]  /*5e00*/  FMUL R7, R47.reuse, R7 ;  /* 0x000000072f077220 */ /* 0x040fe20000400000 */
[----:B------:R-:W-:Y:S01]  /*5e10*/  FMUL R30, R47, R34 ;  /* 0x000000222f1e7220 */ /* 0x000fe20000400000 */
[----:B------:R-:W-:Y:S01]  /*5e20*/  HADD2.F32 R34, -RZ, R58.H1_H1 ;  /* 0x3000003aff227230 */ /* 0x000fe20000004100 */
[----:B------:R-:W-:Y:S01]  /*5e30*/  F2FP.F16.F32.PACK_AB R52, R2, R0 ;  /* 0x000000000234723e */ /* 0x000fe200000000ff */
[--C-:B------:R-:W-:Y:S02]  /*5e40*/  HADD2.F32 R0, -RZ, R59.reuse.H0_H0 ;  /* 0x2000003bff007230 */ /* 0x100fe40000004100 */
[C---:B------:R-:W-:Y:S01]  /*5e50*/  FFMA R7, R49.reuse, R32, R7 ;  /* 0x0000002031077223 */ /* 0x040fe20000000007 */
[----:B------:R-:W-:Y:S02]  /*5e60*/  HADD2.F32 R2, -RZ, R59.H1_H1 ;  /* 0x3000003bff027230 */ /* 0x000fe40000004100 */
[C---:B------:R-:W-:Y:S01]  /*5e70*/  FFMA R4, R49.reuse, R33, R4 ;  /* 0x0000002131047223 */ /* 0x040fe20000000004 */
[C---:B------:R-:W-:Y:S01]  /*5e80*/  FFMA R5, R49.reuse, R34, R5 ;  /* 0x0000002231057223 */ /* 0x040fe20000000005 */
[----:B------:R-:W-:Y:S01]  /*5e90*/  FFMA R6, R49, R0, R6 ;  /* 0x0000000031067223 */ /* 0x000fe20000000006 */
[--C-:B------:R-:W-:Y:S02]  /*5ea0*/  HADD2.F32 R0, -RZ, R60.reuse.H0_H0 ;  /* 0x2000003cff007230 */ /* 0x100fe40000004100 */
[----:B------:R-:W-:Y:S01]  /*5eb0*/  FMUL R11, R47, R11 ;  /* 0x0000000b2f0b7220 */ /* 0x000fe20000400000 */
[----:B------:R-:W-:Y:S01]  /*5ec0*/  F2FP.F16.F32.PACK_AB R53, R7, R3 ;  /* 0x000000030735723e */ /* 0x000fe200000000ff */
[--C-:B------:R-:W-:Y:S02]  /*5ed0*/  HADD2.F32 R3, -RZ, R61.reuse.H0_H0 ;  /* 0x2000003dff037230 */ /* 0x100fe40000004100 */
[----:B------:R-:W-:Y:S01]  /*5ee0*/  FMUL R15, R47, R15 ;  /* 0x0000000f2f0f7220 */ /* 0x000fe20000400000 */
[C---:B------:R-:W-:Y:S01]  /*5ef0*/  FFMA R11, R49.reuse, R2, R11 ;  /* 0x00000002310b7223 */ /* 0x040fe2000000000b */
[----:B------:R-:W-:Y:S02]  /*5f00*/  HADD2.F32 R2, -RZ, R60.H1_H1 ;  /* 0x3000003cff027230 */ /* 0x000fe40000004100 */
[----:B------:R-:W-:Y:S01]  /*5f10*/  FFMA R8, R49, R0, R8 ;  /* 0x0000000031087223 */ /* 0x000fe20000000008 */
[----:B------:R-:W-:Y:S02]  /*5f20*/  HADD2.F32 R0, -RZ, R61.H1_H1 ;  /* 0x3000003dff007230 */ /* 0x000fe40000004100 */
[C---:B------:R-:W-:Y:S01]  /*5f30*/  FMUL R19, R47.reuse, R19 ;  /* 0x000000132f137220 */ /* 0x040fe20000400000 */
[----:B------:R-:W-:Y:S01]  /*5f40*/  FMUL R23, R47, R23 ;  /* 0x000000172f177220 */ /* 0x000fe20000400000 */
[C---:B------:R-:W-:Y:S01]  /*5f50*/  FFMA R9, R49.reuse, R2, R9 ;  /* 0x0000000231097223 */ /* 0x040fe20000000009 */
[C---:B------:R-:W-:Y:S01]  /*5f60*/  FFMA R10, R49.reuse, R3, R10 ;  /* 0x00000003310a7223 */ /* 0x040fe2000000000a */
[----:B------:R-:W-:Y:S01]  /*5f70*/  FFMA R15, R49, R0, R15 ;  /* 0x00000000310f7223 */ /* 0x000fe2000000000f */
[--C-:B------:R-:W-:Y:S02]  /*5f80*/  HADD2.F32 R2, -RZ, R62.reuse.H0_H0 ;  /* 0x2000003eff027230 */ /* 0x100fe40000004100 */
[----:B------:R-:W-:Y:S01]  /*5f90*/  FMUL R27, R47, R27 ;  /* 0x0000001b2f1b7220 */ /* 0x000fe20000400000 */
[----:B------:R-:W-:Y:S01]  /*5fa0*/  HADD2.F32 R0, -RZ, R62.H1_H1 ;  /* 0x3000003eff007230 */ /* 0x000fe20000004100 */
[----:B------:R-:W-:Y:S01]  /*5fb0*/  F2FP.F16.F32.PACK_AB R54, R5, R4 ;  /* 0x000000040536723e */ /* 0x000fe200000000ff */
[--C-:B------:R-:W-:Y:S02]  /*5fc0*/  HADD2.F32 R3, -RZ, R63.reuse.H0_H0 ;  /* 0x2000003fff037230 */ /* 0x100fe40000004100 */
[C---:B------:R-:W-:Y:S01]  /*5fd0*/  FFMA R12, R49.reuse, R2, R12 ;  /* 0x00000002310c7223 */ /* 0x040fe2000000000c */
[--C-:B------:R-:W-:Y:S02]  /*5fe0*/  HADD2.F32 R2, -RZ, R68.reuse.H0_H0 ;  /* 0x20000044ff027230 */ /* 0x100fe40000004100 */
[C---:B------:R-:W-:Y:S01]  /*5ff0*/  FFMA R13, R49.reuse, R0, R13 ;  /* 0x00000000310d7223 */ /* 0x040fe2000000000d */
[----:B------:R-:W-:Y:S02]  /*6000*/  HADD2.F32 R0, -RZ, R63.H1_H1 ;  /* 0x3000003fff007230 */ /* 0x000fe40000004100 */
[----:B------:R-:W-:Y:S01]  /*6010*/  FFMA R14, R49, R3, R14 ;  /* 0x00000003310e7223 */ /* 0x000fe2000000000e */
[----:B------:R-:W-:Y:S01]  /*6020*/  HADD2.F32 R3, -RZ, R68.H1_H1 ;  /* 0x30000044ff037230 */ /* 0x000fe20000004100 */
[----:B------:R-:W-:Y:S01]  /*6030*/  F2FP.F16.F32.PACK_AB R55, R11, R6 ;  /* 0x000000060b37723e */ /* 0x000fe200000000ff */
[----:B------:R-:W-:Y:S01]  /*6040*/  FMUL R31, R47, R31 ;  /* 0x0000001f2f1f7220 */ /* 0x000fe20000400000 */
[C---:B------:R-:W-:Y:S01]  /*6050*/  FFMA R19, R49.reuse, R0, R19 ;  /* 0x0000000031137223 */ /* 0x040fe20000000013 */
[--C-:B------:R-:W-:Y:S02]  /*6060*/  HADD2.F32 R0, -RZ, R69.reuse.H0_H0 ;  /* 0x20000045ff007230 */ /* 0x100fe40000004100 */
[C---:B------:R-:W-:Y:S01]  /*6070*/  FFMA R16, R49.reuse, R2, R16 ;  /* 0x0000000231107223 */ /* 0x040fe20000000010 */
[----:B------:R1:W-:Y:S01]  /*6080*/  STS.128 [R100], R52 ;  /* 0x0000003464007388 */ /* 0x0003e20000000c00 */
[C---:B------:R-:W-:Y:S01]  /*6090*/  FFMA R17, R49.reuse, R3, R17 ;  /* 0x0000000331117223 */ /* 0x040fe20000000011 */
[----:B------:R-:W-:Y:S02]  /*60a0*/  HADD2.F32 R2, -RZ, R69.H1_H1 ;  /* 0x30000045ff027230 */ /* 0x000fe40000004100 */
[----:B------:R-:W-:Y:S01]  /*60b0*/  FFMA R18, R49, R0, R18 ;  /* 0x0000000031127223 */ /* 0x000fe20000000012 */
[--C-:B------:R-:W-:Y:S01]  /*60c0*/  HADD2.F32 R0, -RZ, R70.reuse.H0_H0 ;  /* 0x20000046ff007230 */ /* 0x100fe20000004100 */
[----:B------:R-:W-:Y:S01]  /*60d0*/  F2FP.F16.F32.PACK_AB R8, R9, R8 ;  /* 0x000000080908723e */ /* 0x000fe200000000ff */
[--C-:B------:R-:W-:Y:S02]  /*60e0*/  HADD2.F32 R3, -RZ, R71.reuse.H0_H0 ;  /* 0x20000047ff037230 */ /* 0x100fe40000004100 */
[C---:B------:R-:W-:Y:S01]  /*60f0*/  FFMA R23, R49.reuse, R2, R23 ;  /* 0x0000000231177223 */ /* 0x040fe20000000017 */
[----:B------:R-:W-:Y:S02]  /*6100*/  HADD2.F32 R2, -RZ, R70.H1_H1 ;  /* 0x30000046ff027230 */ /* 0x000fe40000004100 */
[----:B------:R-:W-:Y:S01]  /*6110*/  FFMA R20, R49, R0, R20 ;  /* 0x0000000031147223 */ /* 0x000fe20000000014 */
[----:B------:R-:W-:Y:S01]  /*6120*/  HADD2.F32 R0, -RZ, R71.H1_H1 ;  /* 0x30000047ff007230 */ /* 0x000fe20000004100 */
[----:B------:R-:W-:Y:S01]  /*6130*/  F2FP.F16.F32.PACK_AB R9, R15, R10 ;  /* 0x0000000a0f09723e */ /* 0x000fe200000000ff */
[----:B------:R-:W-:Y:S02]  /*6140*/  HADD2.F32 R4, -RZ, R79.H0_H0 ;  /* 0x2000004fff047230 */ /* 0x000fe40000004100 */
[C---:B------:R-:W-:Y:S01]  /*6150*/  FFMA R21, R49.reuse, R2, R21 ;  /* 0x0000000231157223 */ /* 0x040fe20000000015 */
[C---:B------:R-:W-:Y:S01]  /*6160*/  FFMA R22, R49.reuse, R3, R22 ;  /* 0x0000000331167223 */ /* 0x040fe20000000016 */
[----:B------:R-:W-:Y:S01]  /*6170*/  FFMA R27, R49, R0, R27 ;  /* 0x00000000311b7223 */ /* 0x000fe2000000001b */
[--C-:B------:R-:W-:Y:S01]  /*6180*/  HADD2.F32 R2, -RZ, R76.reuse.H0_H0 ;  /* 0x2000004cff027230 */ /* 0x100fe20000004100 */
[----:B------:R-:W-:Y:S01]  /*6190*/  F2FP.F16.F32.PACK_AB R10, R13, R12 ;  /* 0x0000000c0d0a723e */ /* 0x000fe200000000ff */
[----:B------:R-:W-:Y:S01]  /*61a0*/  HADD2.F32 R0, -RZ, R76.H1_H1 ;  /* 0x3000004cff007230 */ /* 0x000fe20000004100 */
[----:B------:R-:W-:Y:S01]  /*61b0*/  F2FP.F16.F32.PACK_AB R11, R19, R14 ;  /* 0x0000000e130b723e */ /* 0x000fe200000000ff */
[--C-:B------:R-:W-:Y:S02]  /*61c0*/  HADD2.F32 R3, -RZ, R77.reuse.H0_H0 ;  /* 0x2000004dff037230 */ /* 0x100fe40000004100 */
[C---:B------:R-:W-:Y:S01]  /*61d0*/  FFMA R24, R49.reuse, R2, R24 ;  /* 0x0000000231187223 */ /* 0x040fe20000000018 */
[--C-:B------:R-:W-:Y:S02]  /*61e0*/  HADD2.F32 R2, -RZ, R78.reuse.H0_H0 ;  /* 0x2000004eff027230 */ /* 0x100fe40000004100 */
[C---:B------:R-:W-:Y:S01]  /*61f0*/  FFMA R25, R49.reuse, R0, R25 ;  /* 0x0000000031197223 */ /* 0x040fe20000000019 */
[----:B------:R1:W-:Y:S01]  /*6200*/  STS.128 [R99+0x10], R8 ;  /* 0x0000100863007388 */ /* 0x0003e20000000c00 */
[----:B------:R-:W-:Y:S02]  /*6210*/  HADD2.F32 R0, -RZ, R77.H1_H1 ;  /* 0x3000004dff007230 */ /* 0x000fe40000004100 */
[----:B------:R-:W-:Y:S01]  /*6220*/  FFMA R26, R49, R3, R26 ;  /* 0x00000003311a7223 */ /* 0x000fe2000000001a */
[----:B------:R-:W-:Y:S01]  /*6230*/  HADD2.F32 R3, -RZ, R78.H1_H1 ;  /* 0x3000004eff037230 */ /* 0x000fe20000004100 */
[----:B------:R-:W-:Y:S01]  /*6240*/  F2FP.F16.F32.PACK_AB R16, R17, R16 ;  /* 0x000000101110723e */ /* 0x000fe200000000ff */
[----:B------:R-:W-:Y:S01]  /*6250*/  HADD2.F32 R5, -RZ, R79.H1_H1 ;  /* 0x3000004fff057230 */ /* 0x000fe20000004100 */
[----:B------:R-:W-:Y:S01]  /*6260*/  F2FP.F16.F32.PACK_AB R17, R23, R18 ;  /* 0x000000121711723e */ /* 0x000fe200000000ff */
[----:B------:R-:W-:Y:S01]  /*6270*/  FFMA R31, R49, R0, R31 ;  /* 0x00000000311f7223 */ /* 0x000fe2000000001f */
[----:B------:R-:W-:Y:S01]  /*6280*/  FMUL R35, R47, R35 ;  /* 0x000000232f237220 */ /* 0x000fe20000400000 */
[----:B------:R-:W-:Y:S01]  /*6290*/  F2FP.F16.F32.PACK_AB R18, R21, R20 ;  /* 0x000000141512723e */ /* 0x000fe200000000ff */
[----:B------:R-:W-:Y:S01]  /*62a0*/  FFMA R28, R49, R2, R28 ;  /* 0x00000002311c7223 */ /* 0x000fe2000000001c */
[----:B------:R-:W-:Y:S01]  /*62b0*/  F2FP.F16.F32.PACK_AB R19, R27, R22 ;  /* 0x000000161b13723e */ /* 0x000fe200000000ff */
[C---:B------:R-:W-:Y:S01]  /*62c0*/  FFMA R29, R49.reuse, R3, R29 ;  /* 0x00000003311d7223 */ /* 0x040fe2000000001d */
[C---:B------:R-:W-:Y:S01]  /*62d0*/  FFMA R30, R49.reuse, R4, R30 ;  /* 0x00000004311e7223 */ /* 0x040fe2000000001e */
[----:B------:R-:W-:Y:S01]  /*62e0*/  FFMA R35, R49, R5, R35 ;  /* 0x0000000531237223 */ /* 0x000fe20000000023 */
[----:B------:R-:W-:Y:S01]  /*62f0*/  F2FP.F16.F32.PACK_AB R24, R25, R24 ;  /* 0x000000181918723e */ /* 0x000fe200000000ff */
[----:B------:R1:W-:Y:S01]  /*6300*/  STS.128 [R98+0x20], R16 ;  /* 0x0000201062007388 */ /* 0x0003e20000000c00 */
[----:B------:R-:W-:Y:S02]  /*6310*/  F2FP.F16.F32.PACK_AB R25, R31, R26 ;  /* 0x0000001a1f19723e */ /* 0x000fe400000000ff */
[----:B------:R-:W-:Y:S02]  /*6320*/  F2FP.F16.F32.PACK_AB R26, R29, R28 ;  /* 0x0000001c1d1a723e */ /* 0x000fe400000000ff */
[----:B------:R-:W-:Y:S05]  /*6330*/  F2FP.F16.F32.PACK_AB R27, R35, R30 ;  /* 0x0000001e231b723e */ /* 0x000fea00000000ff */
[----:B------:R1:W-:Y:S01]  /*6340*/  STS.128 [R106+0x30], R24 ;  /* 0x000030186a007388 */ /* 0x0003e20000000c00 */
[----:B------:R-:W-:Y:S01]  /*6350*/  @!PT LDS RZ, [RZ] ;  /* 0x00000000fffff984 */ /* 0x000fe20000000800 */
[----:B------:R-:W-:Y:S01]  /*6360*/  @!PT LDS RZ, [RZ] ;  /* 0x00000000fffff984 */ /* 0x000fe20000000800 */
[----:B------:R-:W-:Y:S01]  /*6370*/  @!PT LDS RZ, [RZ] ;  /* 0x00000000fffff984 */ /* 0x000fe20000000800 */
[----:B------:R-:W-:Y:S01]  /*6380*/  @!PT LDS RZ, [RZ] ;  /* 0x00000000fffff984 */ /* 0x000fe20000000800 */
[----:B------:R2:W-:Y:S07]  /*6390*/  MEMBAR.ALL.CTA ;  /* 0x0000000000007992 */ /* 0x0005ee0000008000 */
[----:B--2---:R-:W2:Y:S02]  /*63a0*/  FENCE.VIEW.ASYNC.S ;  /* 0x00000000000073c6 */ /* 0x004ea40000000000 */
[----:B--2---:R-:W-:Y:S06]  /*63b0*/  BAR.SYNC.DEFER_BLOCKING 0x1, 0x80 ;  /* 0x0042000000007b1d */ /* 0x004fec0000010000 */
[----:B------:R-:W-:Y:S05]  /*63c0*/  @P0 BRA `(.L_x_100) ;  /* 0x0000000000280947 */ /* 0x000fea0003800000 */
[----:B------:R-:W-:Y:S02]  /*63d0*/  UIADD3 UR4, UPT, UPT, UR48, 0x200, URZ ;  /* 0x0000020030047890 */ /* 0x000fe4000fffe0ff */
[----:B------:R-:W-:Y:S01]  /*63e0*/  UIADD3 UR6, UP0, UPT, UR52, 0x680, URZ ;  /* 0x0000068034067890 */ /* 0x000fe2000ff1e0ff */
[----:B------:R-:W-:Y:S03]  /*63f0*/  UMOV UR43, UR36 ;  /* 0x00000024002b7c82 */ /* 0x000fe60008000000 */
[----:B------:R-:W-:Y:S01]  /*6400*/  MOV R93, UR4 ;  /* 0x00000004005d7c02 */ /* 0x000fe20008000f00 */
[----:B------:R-:W-:Y:S03]  /*6410*/  UIADD3.X UR7, UPT, UPT, URZ, UR53, URZ, UP0, !UPT ;  /* 0x00000035ff077290 */ /* 0x000fe600087fe4ff */
[----:B------:R-:W-:Y:S11]  /*6420*/  R2UR UR40, R93 ;  /* 0x000000005d2872ca */ /* 0x000ff600000e0000 */
[----:B------:R-:W-:Y:S02]  /*6430*/  @!UPT UIADD3 URZ, UPT, UPT, URZ, URZ, URZ ;  /* 0x000000fffffff290 */ /* 0x000fe4000fffe0ff */
[----:B------:R2:W-:Y:S01]  /*6440*/  UTMASTG.3D [UR40], [UR6] ;  /* 0x00000028060073b5 */ /* 0x0005e20008010000 */
[----:B------:R0:W-:Y:S01]  /*6450*/  UTMACMDFLUSH ;  /* 0x00000000000079b7 */ /* 0x0001e20000000000 */
[----:B--2---:R-:W-:Y:S04]  /*6460*/  DEPBAR.LE SB0, 0x1 ;  /* 0x000080400000791a */ /* 0x004fe80000000000 */
.L_x_100:
[----:B------:R-:W-:Y:S05]  /*6470*/  BSYNC.RECONVERGENT B0 ;  /* 0x0000000000007941 */ /* 0x000fea0003800200 */
.L_x_99:
[----:B------:R-:W-:Y:S01]  /*6480*/  BAR.SYNC.DEFER_BLOCKING 0x1, 0x80 ;  /* 0x0042000000007b1d */ /* 0x000fe20000010000 */
[----:B------:R-:W-:Y:S01]  /*6490*/  ISETP.NE.AND P1, PT, R107, RZ, PT ;  /* 0x000000ff6b00720c */ /* 0x000fe20003f25270 */
[----:B------:R-:W-:Y:S01]  /*64a0*/  UISETP.NE.AND UP0, UPT, UR49, URZ, UPT ;  /* 0x000000ff3100728c */ /* 0x000fe2000bf05270 */
[----:B------:R-:W-:Y:S11]  /*64b0*/  LEA R2, R65, UR48, 0x3 ;  /* 0x0000003041027c11 */ /* 0x000ff6000f8e18ff */
[----:B------:R-:W-:Y:S01]  /*64c0*/  @P1 SHF.L.U32 R3, R97, 0x1f, RZ ;  /* 0x0000001f61031819 */ /* 0x000fe200000006ff */
[----:B------:R-:W-:Y:S06]  /*64d0*/  BRA.U !UP0, `(.L_x_101) ;  /* 0x0000000108247547 */ /* 0x000fec000b800000 */
[----:B------:R-:W-:Y:S01]  /*64e0*/  IMAD.U32 R4, RZ, RZ, UR51 ;  /* 0x00000033ff047e24 */ /* 0x000fe2000f8e00ff */
[----:B------:R-:W-:Y:S01]  /*64f0*/  MOV R0, UR37 ;  /* 0x0000002500007c02 */ /* 0x000fe20008000f00 */
[----:B------:R-:W-:Y:S03]  /*6500*/  UIADD3 UR51, UPT, UPT, UR51, 0x1, URZ ;  /* 0x0000000133337890 */ /* 0x000fe6000fffe0ff */
[----:B------:R-:W-:Y:S01]  /*6510*/  @P1 LEA R4, R4, UR48, 0x3 ;  /* 0x0000003004041c11 */ /* 0x000fe2000f8e18ff */
[----:B------:R-:W-:Y:S04]  /*6520*/  UISETP.NE.AND UP0, UPT, UR51, 0x4, UPT ;  /* 0x000000043300788c */ /* 0x000fe8000bf05270 */
[----:B------:R-:W-:Y:S01]  /*6530*/  @P1 VIADD R4, R4, 0x70 ;  /* 0x0000007004041836 */ /* 0x000fe20000000000 */
[----:B------:R-:W-:Y:S04]  /*6540*/  USEL UR51, UR51, URZ, UP0 ;  /* 0x000000ff33337287 */ /* 0x000fe80008000000 */
[----:B------:R-:W-:Y:S04]  /*6550*/  @P1 PRMT R0, R0, 0x654, R4 ;  /* 0x0000065400001816 */ /* 0x000fe80000000004 */
[----:B------:R2:W-:Y:S04]  /*6560*/  @P1 SYNCS.ARRIVE.TRANS64.RED.A1T0 RZ, [R0+URZ], RZ ;  /* 0x000000ff00ff19a7 */ /* 0x0005e800081004ff */
.L_x_101:
[----:B------:R-:W4:Y:S01]  /*6570*/  @P1 SYNCS.PHASECHK.TRANS64.TRYWAIT P0, [R2+URZ+0x50], R3 ;  /* 0x00005003020015a7 */ /* 0x000f2200080011ff */
[----:B------:R-:W-:Y:S01]  /*6580*/  BSSY B1, `(.L_x_102) ;  /* 0x0000016000017945 */ /* 0x000fe20003800000 */
[----:B----4-:R-:W-:Y:S03]  /*6590*/  @P1 SEL R66, RZ, 0x1, !P0 ;  /* 0x00000001ff421807 */ /* 0x010fe60004000000 */
[----:B------:R-:W-:Y:S05]  /*65a0*/  @!P1 BRA `(.L_x_103) ;  /* 0x00000000004c9947 */ /* 0x000fea0003800000 */
[----:B------:R-:W-:Y:S01]  /*65b0*/  ISETP.NE.AND P0, PT, R66, RZ, PT ;  /* 0x000000ff4200720c */ /* 0x000fe20003f05270 */
[----:B------:R-:W-:Y:S01]  /*65c0*/  BSSY B0, `(.L_x_104) ;  /* 0x000000b000007945 */ /* 0x000fe20003800000 */
[----:B------:R-:W-:Y:S11]  /*65d0*/  ISETP.NE.AND P1, PT, R67, RZ, PT ;  /* 0x000000ff4300720c */ /* 0x000ff60003f25270 */
[----:B------:R-:W-:Y:S02]  /*65e0*/  @!UPT UIADD3 URZ, UPT, UPT, URZ, URZ, URZ ;  /* 0x000000fffffff290 */ /* 0x000fe4000fffe0ff */
[C---:B------:R-:W-:Y:S01]  /*65f0*/  @P1 IMAD R6, R65.reuse, 0x2000, R100 ;  /* 0x0000200041061824 */ /* 0x040fe200078e0264 */
[C---:B------:R-:W-:Y:S01]  /*6600*/  @P1 LEA R4, R65.reuse, R98, 0xd ;  /* 0x0000006241041211 */ /* 0x040fe200078e68ff */
[C---:B------:R-:W-:Y:S02]  /*6610*/  @P1 IMAD R5, R65.reuse, 0x2000, R99 ;  /* 0x0000200041051824 */ /* 0x040fe400078e0263 */
[----:B------:R-:W-:Y:S01]  /*6620*/  @P1 IMAD R3, R65, 0x2000, R106 ;  /* 0x0000200041031824 */ /* 0x000fe200078e026a */
[----:B------:R-:W-:Y:S06]  /*6630*/  @P0 BRA `(.L_x_105) ;  /* 0x00000000000c0947 */ /* 0x000fec0003800000 */
[----:B--2---:R-:W-:Y:S04]  /*6640*/  SHF.L.U32 R0, R97, 0x1f, RZ ;  /* 0x0000001f61007819 */ /* 0x004fe800000006ff */
[----:B------:R-:W2:Y:S02]  /*6650*/  SYNCS.PHASECHK.TRANS64.TRYWAIT P0, [R2+URZ+0x50], R0 ;  /* 0x00005000020075a7 */ /* 0x000ea400080011ff */
[----:B--2---:R-:W-:Y:S05]  /*6660*/  @!P0 BRA `(.L_x_106) ;  /* 0x00000030007c8947 */ /* 0x004fea0003800000 */
.L_x_105:
[----:B------:R-:W-:Y:S05]  /*6670*/  BSYNC B0 ;  /* 0x0000000000007941 */ /* 0x000fea0003800000 */
.L_x_104:
[----:B------:R-:W-:Y:S02]  /*6680*/  ISETP.NE.AND P0, PT, R67, RZ, PT ;  /* 0x000000ff4300720c */ /* 0x000fe40003f05270 */
[----:B------:R-:W-:Y:S11]  /*6690*/  IADD3 R65, PT, PT, R65, 0x1, RZ ;  /* 0x0000000141417810 */ /* 0x000ff60007ffe0ff */
[----:B------:R4:W1:Y:S04]  /*66a0*/  @P0 LDS.128 R56, [R6] ;  /* 0x0000000006380984 */ /* 0x0008680000000c00 */
[----:B------:R4:W1:Y:S04]  /*66b0*/  @P0 LDS.128 R60, [R5+0x10] ;  /* 0x00001000053c0984 */ /* 0x0008680000000c00 */
[----:B------:R4:W1:Y:S04]  /*66c0*/  @P0 LDS.128 R68, [R4+0x20] ;  /* 0x0000200004440984 */ /* 0x0008680000000c00 */
[----:B------:R4:W1:Y:S02]  /*66d0*/  @P0 LDS.128 R76, [R3+0x30] ;  /* 0x00003000034c0984 */ /* 0x0008640000000c00 */
.L_x_103:
[----:B------:R-:W-:Y:S05]  /*66e0*/  BSYNC B1 ;  /* 0x0000000000017941 */ /* 0x000fea0003800000 */
.L_x_102:
[----:B--2---:R-:W-:Y:S05]  /*66f0*/  VIADD R0, R48, 0x20 ;  /* 0x0000002030007836 */ /* 0x004fea0000000000 */
[----:B------:R-:W-:Y:S04]  /*6700*/  SHF.R.U32.HI R0, RZ, 0x15, R0 ;  /* 0x00000015ff007819 */ /* 0x000fe80000011600 */
[----:B------:R-:W-:Y:S11]  /*6710*/  LOP3.LUT P0, RZ, R0, 0x3, R92, 0x48, !PT ;  /* 0x0000000300ff7812 */ /* 0x000ff6000780485c */
[----:B------:R-:W-:Y:S02]  /*6720*/  @!UPT UIADD3 URZ, UPT, UPT, URZ, URZ, URZ ;  /* 0x000000fffffff290 */ /* 0x000fe4000fffe0ff */
[----:B------:R-:W-:Y:S05]  /*6730*/  @!P0 BRA `(.L_x_107) ;  /* 0x0000000000408947 */ /* 0x000fea0003800000 */
[----:B------:R-:W2:Y:S01]  /*6740*/  LDCU.64 UR8, c[0x4][0x70] ;  /* 0x01000e00ff0877ac */ /* 0x000ea20008000a00 */
[----:B----4-:R-:W-:Y:S01]  /*6750*/  MOV R3, 0x0 ;  /* 0x0000000000037802 */ /* 0x010fe20000000f00 */
[----:B------:R-:W-:Y:S02]  /*6760*/  HFMA2 R12, -RZ, RZ, 0, 5.9604644775390625e-08 ;  /* 0x00000001ff0c7431 */ /* 0x000fe400000001ff */
[----:B-1----:R-:W-:Y:S02]  /*6770*/  IMAD.MOV.U32 R8, RZ, RZ, 0x192 ;  /* 0x00000192ff087424 */ /* 0x002fe400078e00ff */
[----:B------:R-:W-:Y:S01]  /*6780*/  IMAD.MOV.U32 R13, RZ, RZ, RZ ;  /* 0x000000ffff0d7224 */ /* 0x000fe200078e00ff */
[----:B------:R-:W1:Y:S01]  /*6790*/  LDCU.64 UR6, c[0x4][0x78] ;  /* 0x01000f00ff0677ac */ /* 0x000e620008000a00 */
[----:B------:R-:W4:Y:S01]  /*67a0*/  LDC.64 R2, c[0x4][R3] ;  /* 0x0100000003027b82 */ /* 0x000f220000000a00 */
[----:B------:R-:W5:Y:S01]  /*67b0*/  LDCU.64 UR4, c[0x4][0x10] ;  /* 0x01000200ff0477ac */ /* 0x000f620008000a00 */
[----:B--2---:R-:W-:Y:S01]  /*67c0*/  MOV R5, UR9 ;  /* 0x0000000900057c02 */ /* 0x004fe20008000f00 */
[----:B------:R-:W-:Y:S01]  /*67d0*/  IMAD.U32 R4, RZ, RZ, UR8 ;  /* 0x00000008ff047e24 */ /* 0x000fe2000f8e00ff */
[----:B-1----:R-:W-:Y:S01]  /*67e0*/  MOV R7, UR7 ;  /* 0x0000000700077c02 */ /* 0x002fe20008000f00 */
[----:B------:R-:W-:Y:S01]  /*67f0*/  IMAD.U32 R6, RZ, RZ, UR6 ;  /* 0x00000006ff067e24 */ /* 0x000fe2000f8e00ff */
[----:B-----5:R-:W-:Y:S01]  /*6800*/  MOV R11, UR5 ;  /* 0x00000005000b7c02 */ /* 0x020fe20008000f00 */
[----:B------:R-:W-:Y:S02]  /*6810*/  IMAD.U32 R10, RZ, RZ, UR4 ;  /* 0x00000004ff0a7e24 */ /* 0x000fe4000f8e00ff */
[----:B------:R-:W-:Y:S07]  /*6820*/  LEPC R20, `(.L_x_107) ;  /* 0x000000001014794e */ /* 0x000fee0000000000 */
[----:B---34-:R-:W-:Y:S05]  /*6830*/  CALL.ABS.NOINC R2 ;  /* 0x0000000002007343 */ /* 0x018fea0003c00000 */
.L_x_107:
[----:B------:R-:W-:Y:S05]  /*6840*/  WARPSYNC.ALL ;  /* 0x0000000000007948 */ /* 0x000fea0003800000 */
[----:B------:R-:W-:Y:S01]  /*6850*/  R2UR UR4, R48 ;  /* 0x00000000300472ca */ /* 0x000fe200000e0000 */
[--C-:B-1--4-:R-:W-:Y:S01]  /*6860*/  HADD2.F32 R3, -RZ, R56.reuse.H0_H0 ;  /* 0x20000038ff037230 */ /* 0x112fe20000004100 */
[----:B------:R-:W-:Y:S01]  /*6870*/  ISETP.NE.AND P6, PT, R107, RZ, PT ;  /* 0x000000ff6b00720c */ /* 0x000fe20003fc5270 */
[--C-:B------:R-:W-:Y:S01]  /*6880*/  HADD2.F32 R51, -RZ, R57.reuse.H1_H1 ;  /* 0x30000039ff337230 */ /* 0x100fe20000004100 */
[----:B------:R-:W-:Y:S01]  /*6890*/  MOV R50, UR51 ;  /* 0x0000003300327c02 */ /* 0x000fe20008000f00 */
[----:B------:R-:W-:Y:S01]  /*68a0*/  BSSY.RECONVERGENT B0, `(.L_x_108) ;  /* 0x000008c000007945 */ /* 0x000fe20003800200 */
[----:B------:R-:W-:Y:S02]  /*68b0*/  MOV R72, UR37 ;  /* 0x0000002500487c02 */ /* 0x000fe40008000f00 */
[----:B------:R-:W-:Y:S05]  /*68c0*/  ISETP.NE.AND P0, PT, R102, RZ, PT ;  /* 0x000000ff6600720c */ /* 0x000fea0003f05270 */
[----:B------:R-:W1:Y:S02]  /*68d0*/  LDTM.x32 R4, tmem[UR4+0x20] ;  /* 0x00002004000479ee */ /* 0x000e6400082c0000 */
[----:B------:R-:W-:Y:S04]  /*68e0*/  @P6 LEA R50, R50, UR48, 0x3 ;  /* 0x0000003032326c11 */ /* 0x000fe8000f8e18ff */
[----:B------:R-:W-:Y:S04]  /*68f0*/  @P6 IADD3 R50, PT, PT, R50, 0x70, RZ ;  /* 0x0000007032326810 */ /* 0x000fe80007ffe0ff */
[----:B------:R-:W-:Y:S01]  /*6900*/  @P6 PRMT R72, R72, 0x654, R50 ;  /* 0x0000065448486816 */ /* 0x000fe20000000032 */
[----:B------:R-:W-:Y:S02]  /*6910*/  HADD2.F32 R50, -RZ, R57.H0_H0 ;  /* 0x20000039ff327230 */ /* 0x000fe40000004100 */
[C---:B-1----:R-:W-:Y:S01]  /*6920*/  FMUL R0, R47.reuse, R4 ;  /* 0x000000042f007220 */ /* 0x042fe20000400000 */
[----:B------:R-:W-:Y:S02]  /*6930*/  HADD2.F32 R4, -RZ, R56.H1_H1 ;  /* 0x30000038ff047230 */ /* 0x000fe40000004100 */
[C---:B------:R-:W-:Y:S01]  /*6940*/  FMUL R2, R47.reuse, R5 ;  /* 0x000000052f027220 */ /* 0x040fe20000400000 */
[----:B------:R-:W-:Y:S01]  /*6950*/  FMUL R7, R47, R7 ;  /* 0x000000072f077220 */ /* 0x000fe20000400000 */
[----:B------:R-:W-:Y:S01]  /*6960*/  FFMA R0, R49, R3, R0 ;  /* 0x0000000331007223 */ /* 0x000fe20000000000 */
[----:B------:R-:W-:Y:S01]  /*6970*/  FMUL R3, R47, R6 ;  /* 0x000000062f037220 */ /* 0x000fe20000400000 */
[----:B------:R-:W-:Y:S01]  /*6980*/  FFMA R2, R49, R4, R2 ;  /* 0x0000000431027223 */ /* 0x000fe20000000002 */
[C---:B------:R-:W-:Y:S01]  /*6990*/  FMUL R4, R47.reuse, R8 ;  /* 0x000000082f047220 */ /* 0x040fe20000400000 */
[----:B------:R-:W-:Y:S01]  /*69a0*/  FMUL R8, R47, R12 ;  /* 0x0000000c2f087220 */ /* 0x000fe20000400000 */
[----:B------:R-:W-:Y:S01]  /*69b0*/  FFMA R3, R49, R50, R3 ;  /* 0x0000003231037223 */ /* 0x000fe20000000003 */
[C---:B------:R-:W-:Y:S01]  /*69c0*/  FMUL R12, R47.reuse, R16 ;  /* 0x000000102f0c7220 */ /* 0x040fe20000400000 */
[C---:B------:R-:W-:Y:S01]  /*69d0*/  FMUL R16, R47.reuse, R20 ;  /* 0x000000142f107220 */ /* 0x040fe20000400000 */
[C---:B------:R-:W-:Y:S01]  /*69e0*/  FMUL R20, R47.reuse, R24 ;  /* 0x000000182f147220 */ /* 0x040fe20000400000 */
[C---:B------:R-:W-:Y:S01]  /*69f0*/  FMUL R24, R47.reuse, R28 ;  /* 0x0000001c2f187220 */ /* 0x040fe20000400000 */
[C---:B------:R-:W-:Y:S01]  /*6a00*/  FMUL R28, R47.reuse, R32 ;  /* 0x000000202f1c7220 */ /* 0x040fe20000400000 */
[--C-:B------:R-:W-:Y:S01]  /*6a10*/  HADD2.F32 R32, -RZ, R58.reuse.H0_H0 ;  /* 0x2000003aff207230 */ /* 0x100fe20000004100 */
[----:B------:R-:W-:Y:S01]  /*6a20*/  F2FP.F16.F32.PACK_AB R52, R2, R0 ;  /* 0x000000000234723e */ /* 0x000fe200000000ff */
[----:B------:R-:W-:Y:S02]  /*6a30*/  HADD2.F32 R0, -RZ, R58.H1_H1 ;  /* 0x3000003aff007230 */ /* 0x000fe40000004100 */
[----:B------:R-:W-:Y:S01]  /*6a40*/  FMUL R5, R47, R9 ;  /* 0x000000092f057220 */ /* 0x000fe20000400000 */
[--C-:B------:R-:W-:Y:S02]  /*6a50*/  HADD2.F32 R2, -RZ, R59.reuse.H0_H0 ;  /* 0x2000003bff027230 */ /* 0x100fe40000004100 */
[C---:B------:R-:W-:Y:S01]  /*6a60*/  FFMA R7, R49.reuse, R51, R7 ;  /* 0x0000003331077223 */ /* 0x040fe20000000007 */
[C---:B------:R-:W-:Y:S01]  /*6a70*/  FFMA R4, R49.reuse, R32, R4 ;  /* 0x0000002031047223 */ /* 0x040fe20000000004 */
[----:B------:R-:W-:Y:S02]  /*6a80*/  HADD2.F32 R32, -RZ, R59.H1_H1 ;  /* 0x3000003bff207230 */ /* 0x000fe40000004100 */
[----:B------:R-:W-:Y:S01]  /*6a90*/  FFMA R5, R49, R0, R5 ;  /* 0x0000000031057223 */ /* 0x000fe20000000005 */
[--C-:B------:R-:W-:Y:S01]  /*6aa0*/  HADD2.F32 R0, -RZ, R60.reuse.H0_H0 ;  /* 0x2000003cff007230 */ /* 0x100fe20000004100 */
[----:B------:R-:W-:Y:S01]  /*6ab0*/  F2FP.F16.F32.PACK_AB R53, R7, R3 ;  /* 0x000000030735723e */ /* 0x000fe200000000ff */
[----:B------:R-:W-:Y:S01]  /*6ac0*/  FMUL R6, R47, R10 ;  /* 0x0000000a2f067220 */ /* 0x000fe20000400000 */
[--C-:B------:R-:W-:Y:S01]  /*6ad0*/  HADD2.F32 R3, -RZ, R61.reuse.H0_H0 ;  /* 0x2000003dff037230 */ /* 0x100fe20000004100 */
[----:B------:R-:W-:Y:S01]  /*6ae0*/  F2FP.F16.F32.PACK_AB R54, R5, R4 ;  /* 0x000000040536723e */ /* 0x000fe200000000ff */
[----:B------:R-:W-:Y:S01]  /*6af0*/  FMUL R11, R47, R11 ;  /* 0x0000000b2f0b7220 */ /* 0x000fe20000400000 */
[----:B------:R-:W-:Y:S01]  /*6b00*/  FFMA R6, R49, R2, R6 ;  /* 0x0000000231067223 */ /* 0x000fe20000000006 */
[----:B------:R-:W-:Y:S02]  /*6b10*/  HADD2.F32 R2, -RZ, R60.H1_H1 ;  /* 0x3000003cff027230 */ /* 0x000fe40000004100 */
[----:B------:R-:W-:Y:S01]  /*6b20*/  FMUL R9, R47, R13 ;  /* 0x0000000d2f097220 */ /* 0x000fe20000400000 */
[C---:B------:R-:W-:Y:S01]  /*6b30*/  FFMA R11, R49.reuse, R32, R11 ;  /* 0x00000020310b7223 */ /* 0x040fe2000000000b */
[----:B------:R-:W-:Y:S01]  /*6b40*/  FFMA R8, R49, R0, R8 ;  /* 0x0000000031087223 */ /* 0x000fe20000000008 */
[C---:B------:R-:W-:Y:S01]  /*6b50*/  FMUL R10, R47.reuse, R14 ;  /* 0x0000000e2f0a7220 */ /* 0x040fe20000400000 */
[----:B------:R-:W-:Y:S02]  /*6b60*/  HADD2.F32 R0, -RZ, R61.H1_H1 ;  /* 0x3000003dff007230 */ /* 0x000fe40000004100 */
[----:B------:R-:W-:Y:S01]  /*6b70*/  FMUL R15, R47, R15 ;  /* 0x0000000f2f0f7220 */ /* 0x000fe20000400000 */
[C---:B------:R-:W-:Y:S01]  /*6b80*/  FFMA R9, R49.reuse, R2, R9 ;  /* 0x0000000231097223 */ /* 0x040fe20000000009 */
[C---:B------:R-:W-:Y:S01]  /*6b90*/  FFMA R10, R49.reuse, R3, R10 ;  /* 0x00000003310a7223 */ /* 0x040fe2000000000a */
[--C-:B------:R-:W-:Y:S02]  /*6ba0*/  HADD2.F32 R2, -RZ, R62.reuse.H0_H0 ;  /* 0x2000003eff027230 */ /* 0x100fe40000004100 */
[----:B------:R-:W-:Y:S01]  /*6bb0*/  FFMA R15, R49, R0, R15 ;  /* 0x00000000310f7223 */ /* 0x000fe2000000000f */
[----:B------:R-:W-:Y:S02]  /*6bc0*/  HADD2.F32 R3, -RZ, R62.H1_H1 ;  /* 0x3000003eff037230 */ /* 0x000fe40000004100 */
[C---:B------:R-:W-:Y:S01]  /*6bd0*/  FMUL R13, R47.reuse, R17 ;  /* 0x000000112f0d7220 */ /* 0x040fe20000400000 */
[--C-:B------:R-:W-:Y:S02]  /*6be0*/  HADD2.F32 R0, -RZ, R63.reuse.H0_H0 ;  /* 0x2000003fff007230 */ /* 0x100fe40000004100 */
[----:B------:R-:W-:Y:S01]  /*6bf0*/  FMUL R14, R47, R18 ;  /* 0x000000122f0e7220 */ /* 0x000fe20000400000 */
[C---:B------:R-:W-:Y:S01]  /*6c00*/  FFMA R12, R49.reuse, R2, R12 ;  /* 0x00000002310c7223 */ /* 0x040fe2000000000c */
[C---:B------:R-:W-:Y:S01]  /*6c10*/  FFMA R13, R49.reuse, R3, R13 ;  /* 0x00000003310d7223 */ /* 0x040fe2000000000d */
[----:B------:R-:W-:Y:S02]  /*6c20*/  HADD2.F32 R2, -RZ, R63.H1_H1 ;  /* 0x3000003fff027230 */ /* 0x000fe40000004100 */
[----:B------:R-:W-:Y:S01]  /*6c30*/  FFMA R14, R49, R0, R14 ;  /* 0x00000000310e7223 */ /* 0x000fe2000000000e */
[C---:B------:R-:W-:Y:S01]  /*6c40*/  FMUL R19, R47.reuse, R19 ;  /* 0x000000132f137220 */ /* 0x040fe20000400000 */
[--C-:B------:R-:W-:Y:S02]  /*6c50*/  HADD2.F32 R0, -RZ, R68.reuse.H0_H0 ;  /* 0x20000044ff007230 */ /* 0x100fe40000004100 */
[----:B------:R-:W-:Y:S01]  /*6c60*/  FMUL R17, R47, R21 ;  /* 0x000000152f117220 */ /* 0x000fe20000400000 */
[--C-:B------:R-:W-:Y:S02]  /*6c70*/  HADD2.F32 R3, -RZ, R69.reuse.H0_H0 ;  /* 0x20000045ff037230 */ /* 0x100fe40000004100 */
[C---:B------:R-:W-:Y:S01]  /*6c80*/  FFMA R19, R49.reuse, R2, R19 ;  /* 0x0000000231137223 */ /* 0x040fe20000000013 */
[----:B------:R-:W-:Y:S02]  /*6c90*/  HADD2.F32 R2, -RZ, R68.H1_H1 ;  /* 0x30000044ff027230 */ /* 0x000fe40000004100 */
        /* <DEDUP_REMOVED lines=9> */
[----:B------:R-:W-:Y:S01]  /*6d30*/  FMUL R21, R47, R25 ;  /* 0x000000192f157220 */ /* 0x000fe20000400000 */
[----:B------:R-:W-:Y:S01]  /*6d40*/  F2FP.F16.F32.PACK_AB R55, R11, R6 ;  /* 0x000000060b37723e */ /* 0x000fe200000000ff */
[--C-:B------:R-:W-:Y:S02]  /*6d50*/  HADD2.F32 R3, -RZ, R71.reuse.H0_H0 ;  /* 0x20000047ff037230 */ /* 0x100fe40000004100 */
[----:B------:R-:W-:Y:S01]  /*6d60*/  FMUL R22, R47, R26 ;  /* 0x0000001a2f167220 */ /* 0x000fe20000400000 */
[C---:B------:R-:W-:Y:S01]  /*6d70*/  FFMA R20, R49.reuse, R2, R20 ;  /* 0x0000000231147223 */ /* 0x040fe20000000014 */
[C---:B------:R-:W-:Y:S01]  /*6d80*/  FFMA R21, R49.reuse, R0, R21 ;  /* 0x0000000031157223 */ /* 0x040fe20000000015 */
[----:B------:R1:W-:Y:S01]  /*6d90*/  STS.128 [R100+0x2000], R52 ;  /* 0x0020003464007388 */ /* 0x0003e20000000c00 */
[----:B------:R-:W-:Y:S02]  /*6da0*/  HADD2.F32 R0, -RZ, R71.H1_H1 ;  /* 0x30000047ff007230 */ /* 0x000fe40000004100 */
[----:B------:R-:W-:Y:S01]  /*6db0*/  FFMA R22, R49, R3, R22 ;  /* 0x0000000331167223 */ /* 0x000fe20000000016 */
[----:B------:R-:W-:Y:S01]  /*6dc0*/  FMUL R27, R47, R27 ;  /* 0x0000001b2f1b7220 */ /* 0x000fe20000400000 */
[--C-:B------:R-:W-:Y:S01]  /*6dd0*/  HADD2.F32 R2, -RZ, R76.reuse.H0_H0 ;  /* 0x2000004cff027230 */ /* 0x100fe20000004100 */
[----:B------:R-:W-:Y:S01]  /*6de0*/  F2FP.F16.F32.PACK_AB R8, R9, R8 ;  /* 0x000000080908723e */ /* 0x000fe200000000ff */
[----:B------:R-:W-:Y:S01]  /*6df0*/  HADD2.F32 R3, -RZ, R76.H1_H1 ;  /* 0x3000004cff037230 */ /* 0x000fe20000004100 */
[----:B------:R-:W-:Y:S01]  /*6e00*/  F2FP.F16.F32.PACK_AB R9, R15, R10 ;  /* 0x0000000a0f09723e */ /* 0x000fe200000000ff */
[----:B------:R-:W-:Y:S01]  /*6e10*/  FMUL R25, R47, R29 ;  /* 0x0000001d2f197220 */ /* 0x000fe20000400000 */
[--C-:B------:R-:W-:Y:S01]  /*6e20*/  HADD2.F32 R4, -RZ, R77.reuse.H0_H0 ;  /* 0x2000004dff047230 */ /* 0x100fe20000004100 */
[----:B------:R-:W-:Y:S01]  /*6e30*/  F2FP.F16.F32.PACK_AB R10, R13, R12 ;  /* 0x0000000c0d0a723e */ /* 0x000fe200000000ff */
[----:B------:R-:W-:Y:S01]  /*6e40*/  FMUL R26, R47, R30 ;  /* 0x0000001e2f1a7220 */ /* 0x000fe20000400000 */
[----:B------:R-:W-:Y:S01]  /*6e50*/  F2FP.F16.F32.PACK_AB R11, R19, R14 ;  /* 0x0000000e130b723e */ /* 0x000fe200000000ff */
[C---:B------:R-:W-:Y:S01]  /*6e60*/  FFMA R27, R49.reuse, R0, R27 ;  /* 0x00000000311b7223 */ /* 0x040fe2000000001b */
[C---:B------:R-:W-:Y:S01]  /*6e70*/  FFMA R24, R49.reuse, R2, R24 ;  /* 0x0000000231187223 */ /* 0x040fe20000000018 */
[----:B------:R-:W-:Y:S02]  /*6e80*/  HADD2.F32 R0, -RZ, R77.H1_H1 ;  /* 0x3000004dff007230 */ /* 0x000fe40000004100 */
[----:B------:R-:W-:Y:S01]  /*6e90*/  FFMA R25, R49, R3, R25 ;  /* 0x0000000331197223 */ /* 0x000fe20000000019 */
[----:B------:R1:W-:Y:S01]  /*6ea0*/  STS.128 [R99+0x2010], R8 ;  /* 0x0020100863007388 */ /* 0x0003e20000000c00 */
[----:B------:R-:W-:Y:S01]  /*6eb0*/  FMUL R31, R47, R31 ;  /* 0x0000001f2f1f7220 */ /* 0x000fe20000400000 */
[--C-:B------:R-:W-:Y:S02]  /*6ec0*/  HADD2.F32 R2, -RZ, R78.reuse.H0_H0 ;  /* 0x2000004eff027230 */ /* 0x100fe40000004100 */
[----:B------:R-:W-:Y:S01]  /*6ed0*/  FFMA R26, R49, R4, R26 ;  /* 0x00000004311a7223 */ /* 0x000fe2000000001a */
[----:B------:R-:W-:Y:S02]  /*6ee0*/  HADD2.F32 R3, -RZ, R78.H1_H1 ;  /* 0x3000004eff037230 */ /* 0x000fe40000004100 */
[----:B------:R-:W-:Y:S01]  /*6ef0*/  FMUL R29, R47, R33 ;  /* 0x000000212f1d7220 */ /* 0x000fe20000400000 */
[--C-:B------:R-:W-:Y:S01]  /*6f00*/  HADD2.F32 R4, -RZ, R79.reuse.H0_H0 ;  /* 0x2000004fff047230 */ /* 0x100fe20000004100 */
[----:B------:R-:W-:Y:S01]  /*6f10*/  F2FP.F16.F32.PACK_AB R16, R17, R16 ;  /* 0x000000101110723e */ /* 0x000fe200000000ff */
[----:B------:R-:W-:Y:S01]  /*6f20*/  FMUL R30, R47, R34 ;  /* 0x000000222f1e7220 */ /* 0x000fe20000400000 */
        /* <DEDUP_REMOVED lines=14> */
[----:B------:R-:W-:Y:S02]  /*7010*/  F2FP.F16.F32.PACK_AB R27, R35, R30 ;  /* 0x0000001e231b723e */ /* 0x000fe400000000ff */
[----:B------:R-:W-:Y:S02]  /*7020*/  LEA R0, R65, UR48, 0x3 ;  /* 0x0000003041007c11 */ /* 0x000fe4000f8e18ff */
[----:B------:R-:W-:Y:S01]  /*7030*/  @P6 SHF.L.U32 R2, R97, 0x1f, RZ ;  /* 0x0000001f61026819 */ /* 0x000fe200000006ff */
        /* <DEDUP_REMOVED lines=9> */
[----:B------:R-:W-:Y:S02]  /*70d0*/  UIADD3 UR8, UP0, UPT, UR52, 0x680, URZ ;  /* 0x0000068034087890 */ /* 0x000fe4000ff1e0ff */
[----:B------:R-:W-:Y:S02]  /*70e0*/  UIADD3 UR5, UPT, UPT, UR41, 0x20, URZ ;  /* 0x0000002029057890 */ /* 0x000fe4000fffe0ff */
[----:B------:R-:W-:Y:S02]  /*70f0*/  UIADD3 UR4, UPT, UPT, UR48, 0x2200, URZ ;  /* 0x0000220030047890 */ /* 0x000fe4000fffe0ff */
[----:B------:R-:W-:Y:S01]  /*7100*/  UIADD3.X UR9, UPT, UPT, URZ, UR53, URZ, UP0, !UPT ;  /* 0x00000035ff097290 */ /* 0x000fe200087fe4ff */
[----:B------:R-:W-:Y:S01]  /*7110*/  UMOV UR6, UR42 ;  /* 0x0000002a00067c82 */ /* 0x000fe20008000000 */
[----:B------:R-:W-:Y:S07]  /*7120*/  UMOV UR7, UR36 ;  /* 0x0000002400077c82 */ /* 0x000fee0008000000 */
[----:B------:R2:W-:Y:S01]  /*7130*/  UTMASTG.3D [UR4], [UR8] ;  /* 0x00000004080073b5 */ /* 0x0005e20008010000 */
[----:B------:R0:W-:Y:S01]  /*7140*/  UTMACMDFLUSH ;  /* 0x00000000000079b7 */ /* 0x0001e20000000000 */
[----:B--2---:R-:W-:Y:S04]  /*7150*/  DEPBAR.LE SB0, 0x1 ;  /* 0x000080400000791a */ /* 0x004fe80000000000 */
.L_x_109:
[----:B------:R-:W-:Y:S05]  /*7160*/  BSYNC.RECONVERGENT B0 ;  /* 0x0000000000007941 */ /* 0x000fea0003800200 */
.L_x_108:
[----:B------:R-:W-:Y:S01]  /*7170*/  BAR.SYNC.DEFER_BLOCKING 0x1, 0x80 ;  /* 0x0042000000007b1d */ /* 0x000fe20000010000 */
[----:B------:R-:W-:Y:S04]  /*7180*/  UIADD3 UR40, UPT, UPT, UR51, 0x1, URZ ;  /* 0x0000000133287890 */ /* 0x000fe8000fffe0ff */
[----:B------:R-:W-:Y:S04]  /*7190*/  UISETP.NE.AND UP0, UPT, UR40, 0x4, UPT ;  /* 0x000000042800788c */ /* 0x000fe8000bf05270 */
[----:B------:R-:W-:Y:S01]  /*71a0*/  USEL UR40, UR40, URZ, UP0 ;  /* 0x000000ff28287287 */ /* 0x000fe20008000000 */
[----:B------:R2:W-:Y:S01]  /*71b0*/  @P6 SYNCS.ARRIVE.TRANS64.RED.A1T0 RZ, [R72+URZ], RZ ;  /* 0x000000ff48ff69a7 */ /* 0x0005e200081004ff */
[----:B------:R-:W-:Y:S01]  /*71c0*/  BSSY B1, `(.L_x_110) ;  /* 0x0000017000017945 */ /* 0x000fe20003800000 */
[----:B------:R-:W4:Y:S02]  /*71d0*/  @P6 SYNCS.PHASECHK.TRANS64.TRYWAIT P0, [R0+URZ+0x50], R2 ;  /* 0x00005002000065a7 */ /* 0x000f2400080011ff */
[----:B----4-:R-:W-:Y:S01]  /*71e0*/  @P6 SEL R66, RZ, 0x1, !P0 ;  /* 0x00000001ff426807 */ /* 0x010fe20004000000 */
[----:B--2---:R-:W-:Y:S06]  /*71f0*/  @!P6 BRA `(.L_x_111) ;  /* 0x00000000004ce947 */ /* 0x004fec0003800000 */
        /* <DEDUP_REMOVED lines=9> */
[----:B------:R-:W-:Y:S04]  /*7290*/  SHF.L.U32 R6, R97, 0x1f, RZ ;  /* 0x0000001f61067819 */ /* 0x000fe800000006ff */
[----:B------:R-:W2:Y:S02]  /*72a0*/  SYNCS.PHASECHK.TRANS64.TRYWAIT P0, [R0+URZ+0x50], R6 ;  /* 0x00005006000075a7 */ /* 0x000ea400080011ff */
[----:B--2---:R-:W-:Y:S05]  /*72b0*/  @!P0 BRA `(.L_x_114) ;  /* 0x00000024007c8947 */ /* 0x004fea0003800000 */
.L_x_113:
[----:B------:R-:W-:Y:S05]  /*72c0*/  BSYNC B0 ;  /* 0x0000000000007941 */ /* 0x000fea0003800000 */
.L_x_112:
[----:B------:R-:W-:Y:S02]  /*72d0*/  ISETP.NE.AND P0, PT, R67, RZ, PT ;  /* 0x000000ff4300720c */ /* 0x000fe40003f05270 */
[----:B------:R-:W-:Y:S11]  /*72e0*/  IADD3 R65, PT, PT, R65, 0x1, RZ ;  /* 0x0000000141417810 */ /* 0x000ff60007ffe0ff */
[----:B------:R4:W1:Y:S04]  /*72f0*/  @P0 LDS.128 R56, [R5] ;  /* 0x0000000005380984 */ /* 0x0008680000000c00 */
[----:B------:R4:W1:Y:S04]  /*7300*/  @P0 LDS.128 R60, [R4+0x10] ;  /* 0x00001000043c0984 */ /* 0x0008680000000c00 */
[----:B------:R4:W1:Y:S04]  /*7310*/  @P0 LDS.128 R68, [R3+0x20] ;  /* 0x0000200003440984 */ /* 0x0008680000000c00 */
[----:B------:R4:W1:Y:S02]  /*7320*/  @P0 LDS.128 R76, [R2+0x30] ;  /* 0x00003000024c0984 */ /* 0x0008640000000c00 */
.L_x_111:
[----:B------:R-:W-:Y:S05]  /*7330*/  BSYNC B1 ;  /* 0x0000000000017941 */ /* 0x000fea0003800000 */
.L_x_110:
        /* <DEDUP_REMOVED lines=21> */
.L_x_115:
        /* <DEDUP_REMOVED lines=146> */
.L_x_117:
[----:B------:R-:W-:Y:S05]  /*7db0*/  BSYNC.RECONVERGENT B0 ;  /* 0x0000000000007941 */ /* 0x000fea0003800200 */
.L_x_116:
        /* <DEDUP_REMOVED lines=21> */
.L_x_121:
[----:B------:R-:W-:Y:S05]  /*7f10*/  BSYNC B0 ;  /* 0x0000000000007941 */ /* 0x000fea0003800000 */
.L_x_120:
[----:B------:R-:W-:Y:S11]  /*7f20*/  ISETP.NE.AND P0, PT, R67, RZ, PT ;  /* 0x000000ff4300720c */ /* 0x000ff60003f05270 */
[----:B------:R-:W-:Y:S02]  /*7f30*/  @!UPT UIADD3 URZ, UPT, UPT, URZ, URZ, URZ ;  /* 0x000000fffffff290 */ /* 0x000fe4000fffe0ff */
[----:B------:R4:W1:Y:S04]  /*7f40*/  @P0 LDS.128 R56, [R4] ;  /* 0x0000000004380984 */ /* 0x0008680000000c00 */
[----:B------:R4:W1:Y:S04]  /*7f50*/  @P0 LDS.128 R60, [R3+0x10] ;  /* 0x00001000033c0984 */ /* 0x0008680000000c00 */
[----:B------:R4:W1:Y:S04]  /*7f60*/  @P0 LDS.128 R68, [R2+0x20] ;  /* 0x0000200002440984 */ /* 0x0008680000000c00 */
[----:B------:R4:W1:Y:S02]  /*7f70*/  @P0 LDS.128 R76, [R65+0x30] ;  /* 0x00003000414c0984 */ /* 0x0008640000000c00 */
.L_x_119:
[----:B------:R-:W-:Y:S05]  /*7f80*/  BSYNC B1 ;  /* 0x0000000000017941 */ /* 0x000fea0003800000 */
.L_x_118:
        /* <DEDUP_REMOVED lines=21> */
.L_x_123:
[----:B------:R-:W-:Y:S01]  /*80e0*/  ISETP.NE.AND P0, PT, R102, RZ, PT ;  /* 0x000000ff6600720c */ /* 0x000fe20003f05270 */
[----:B------:R-:W-:Y:S05]  /*80f0*/  WARPSYNC.ALL ;  /* 0x0000000000007948 */ /* 0x000fea0003800000 */
[----:B------:R-:W-:Y:S01]  /*8100*/  R2UR UR4, R48 ;  /* 0x00000000300472ca */ /* 0x000fe200000e0000 */
[--C-:B-1----:R-:W-:Y:S01]  /*8110*/  HADD2.F32 R0, -RZ, R56.reuse.H0_H0 ;  /* 0x20000038ff007230 */ /* 0x102fe20000004100 */
[----:B------:R-:W-:Y:S01]  /*8120*/  R2UR UR5, R64 ;  /* 0x00000000400572ca */ /* 0x000fe200000e0000 */
[----:B----4-:R-:W-:Y:S01]  /*8130*/  HADD2.F32 R2, -RZ, R56.H1_H1 ;  /* 0x30000038ff027230 */ /* 0x010fe20000004100 */
[----:B------:R-:W-:Y:S01]  /*8140*/  BSSY.RECONVERGENT B0, `(.L_x_124) ;  /* 0x0000089000007945 */ /* 0x000fe20003800200 */
[--C-:B------:R-:W-:Y:S02]  /*8150*/  HADD2.F32 R3, -RZ, R57.reuse.H0_H0 ;  /* 0x20000039ff037230 */ /* 0x100fe40000004100 */
[----:B------:R-:W-:Y:S02]  /*8160*/  HADD2.F32 R48, -RZ, R57.H1_H1 ;  /* 0x30000039ff307230 */ /* 0x000fe40000004100 */
[--C-:B------:R-:W-:Y:S02]  /*8170*/  HADD2.F32 R50, -RZ, R58.reuse.H0_H0 ;  /* 0x2000003aff327230 */ /* 0x100fe40000004100 */
[----:B------:R-:W-:Y:S02]  /*8180*/  HADD2.F32 R51, -RZ, R58.H1_H1 ;  /* 0x3000003aff337230 */ /* 0x000fe40000004100 */
[----:B------:R-:W1:Y:S01]  /*8190*/  LDTM.x32 R4, tmem[UR4+0x60] ;  /* 0x00006004000479ee */ /* 0x000e6200082c0000 */
[----:B------:R-:W-:Y:S01]  /*81a0*/  NOP ;  /* 0x0000000000007918 */ /* 0x000fe20000000000 */
[----:B------:R-:W-:Y:S01]  /*81b0*/  UIADD3 UR5, UPT, UPT, UR5, 0xe0, URZ ;  /* 0x000000e005057890 */ /* 0x000fe2000fffe0ff */
[--C-:B------:R-:W-:Y:S02]  /*81c0*/  HADD2.F32 R52, -RZ, R59.reuse.H0_H0 ;  /* 0x2000003bff347230 */ /* 0x100fe40000004100 */
[----:B------:R-:W-:Y:S01]  /*81d0*/  HADD2.F32 R53, -RZ, R59.H1_H1 ;  /* 0x3000003bff357230 */ /* 0x000fe20000004100 */
[----:B------:R-:W-:Y:S01]  /*81e0*/  UPRMT UR5, UR37, 0x654, UR5 ;  /* 0x0000065425057896 */ /* 0x000fe20008000005 */
[--C-:B------:R-:W-:Y:S02]  /*81f0*/  HADD2.F32 R54, -RZ, R60.reuse.H0_H0 ;  /* 0x2000003cff367230 */ /* 0x100fe40000004100 */
[----:B------:R-:W-:Y:S02]  /*8200*/  HADD2.F32 R55, -RZ, R60.H1_H1 ;  /* 0x3000003cff377230 */ /* 0x000fe40000004100 */
[--C-:B------:R-:W-:Y:S02]  /*8210*/  HADD2.F32 R56, -RZ, R61.reuse.H0_H0 ;  /* 0x2000003dff387230 */ /* 0x100fe40000004100 */
[----:B------:R-:W-:Y:S02]  /*8220*/  HADD2.F32 R57, -RZ, R61.H1_H1 ;  /* 0x3000003dff397230 */ /* 0x000fe40000004100 */
[----:B-1----:R-:W-:Y:S01]  /*8230*/  SYNCS.ARRIVE.TRANS64.RED.A1T0 RZ, [UR5], RZ ;  /* 0x000000ffffff79a7 */ /* 0x002fe20008100405 */
[--C-:B------:R-:W-:Y:S02]  /*8240*/  HADD2.F32 R58, -RZ, R62.reuse.H0_H0 ;  /* 0x2000003eff3a7230 */ /* 0x100fe40000004100 */
[----:B------:R-:W-:Y:S02]  /*8250*/  HADD2.F32 R59, -RZ, R62.H1_H1 ;  /* 0x3000003eff3b7230 */ /* 0x000fe40000004100 */
[--C-:B------:R-:W-:Y:S02]  /*8260*/  HADD2.F32 R60, -RZ, R63.reuse.H0_H0 ;  /* 0x2000003fff3c7230 */ /* 0x100fe40000004100 */
[----:B------:R-:W-:Y:S02]  /*8270*/  HADD2.F32 R61, -RZ, R63.H1_H1 ;  /* 0x3000003fff3d7230 */ /* 0x000fe40000004100 */
[C---:B------:R-:W-:Y:S01]  /*8280*/  FMUL R4, R47.reuse, R4 ;  /* 0x000000042f047220 */ /* 0x040fe20000400000 */
[C---:B------:R-:W-:Y:S01]  /*8290*/  FMUL R5, R47.reuse, R5 ;  /* 0x000000052f057220 */ /* 0x040fe20000400000 */
[C---:B------:R-:W-:Y:S01]  /*82a0*/  FMUL R6, R47.reuse, R6 ;  /* 0x000000062f067220 */ /* 0x040fe20000400000 */
[----:B------:R-:W-:Y:S01]  /*82b0*/  FMUL R7, R47, R7 ;  /* 0x000000072f077220 */ /* 0x000fe20000400000 */
[C---:B------:R-:W-:Y:S01]  /*82c0*/  FFMA R4, R49.reuse, R0, R4 ;  /* 0x0000000031047223 */ /* 0x040fe20000000004 */
[C---:B------:R-:W-:Y:S01]  /*82d0*/  FFMA R5, R49.reuse, R2, R5 ;  /* 0x0000000231057223 */ /* 0x040fe20000000005 */
[C---:B------:R-:W-:Y:S01]  /*82e0*/  FFMA R6, R49.reuse, R3, R6 ;  /* 0x0000000331067223 */ /* 0x040fe20000000006 */
[----:B------:R-:W-:Y:S01]  /*82f0*/  FFMA R7, R49, R48, R7 ;  /* 0x0000003031077223 */ /* 0x000fe20000000007 */
[C---:B------:R-:W-:Y:S01]  /*8300*/  FMUL R8, R47.reuse, R8 ;  /* 0x000000082f087220 */ /* 0x040fe20000400000 */
[----:B------:R-:W-:Y:S01]  /*8310*/  FMUL R9, R47, R9 ;  /* 0x000000092f097220 */ /* 0x000fe20000400000 */
[----:B------:R-:W-:Y:S01]  /*8320*/  F2FP.F16.F32.PACK_AB R4, R5, R4 ;  /* 0x000000040504723e */ /* 0x000fe200000000ff */
[----:B------:R-:W-:Y:S01]  /*8330*/  FMUL R0, R47, R10 ;  /* 0x0000000a2f007220 */ /* 0x000fe20000400000 */
[----:B------:R-:W-:Y:S01]  /*8340*/  F2FP.F16.F32.PACK_AB R5, R7, R6 ;  /* 0x000000060705723e */ /* 0x000fe200000000ff */
[C---:B------:R-:W-:Y:S01]  /*8350*/  FFMA R8, R49.reuse, R50, R8 ;  /* 0x0000003231087223 */ /* 0x040fe20000000008 */
[C---:B------:R-:W-:Y:S01]  /*8360*/  FFMA R9, R49.reuse, R51, R9 ;  /* 0x0000003331097223 */ /* 0x040fe20000000009 */
[----:B------:R-:W-:Y:S01]  /*8370*/  FFMA R0, R49, R52, R0 ;  /* 0x0000003431007223 */ /* 0x000fe20000000000 */
[C---:B------:R-:W-:Y:S01]  /*8380*/  FMUL R2, R47.reuse, R11 ;  /* 0x0000000b2f027220 */ /* 0x040fe20000400000 */
[C---:B------:R-:W-:Y:S01]  /*8390*/  FMUL R3, R47.reuse, R12 ;  /* 0x0000000c2f037220 */ /* 0x040fe20000400000 */
[----:B------:R-:W-:Y:S01]  /*83a0*/  FMUL R10, R47, R13 ;  /* 0x0000000d2f0a7220 */ /* 0x000fe20000400000 */
[----:B------:R-:W-:Y:S01]  /*83b0*/  F2FP.F16.F32.PACK_AB R6, R9, R8 ;  /* 0x000000080906723e */ /* 0x000fe200000000ff */
[C---:B------:R-:W-:Y:S01]  /*83c0*/  FFMA R2, R49.reuse, R53, R2 ;  /* 0x0000003531027223 */ /* 0x040fe20000000002 */
[C---:B------:R-:W-:Y:S01]  /*83d0*/  FFMA R3, R49.reuse, R54, R3 ;  /* 0x0000003631037223 */ /* 0x040fe20000000003 */
[----:B------:R-:W-:Y:S01]  /*83e0*/  FFMA R10, R49, R55, R10 ;  /* 0x00000037310a7223 */ /* 0x000fe2000000000a */
[C---:B------:R-:W-:Y:S01]  /*83f0*/  FMUL R11, R47.reuse, R14 ;  /* 0x0000000e2f0b7220 */ /* 0x040fe20000400000 */
[C---:B------:R-:W-:Y:S01]  /*8400*/  FMUL R15, R47.reuse, R15 ;  /* 0x0000000f2f0f7220 */ /* 0x040fe20000400000 */
[C---:B------:R-:W-:Y:S01]  /*8410*/  FMUL R12, R47.reuse, R16 ;  /* 0x000000102f0c7220 */ /* 0x040fe20000400000 */
[----:B------:R-:W-:Y:S01]  /*8420*/  FMUL R13, R47, R17 ;  /* 0x000000112f0d7220 */ /* 0x000fe20000400000 */
[----:B------:R-:W-:Y:S01]  /*8430*/  FFMA R11, R49, R56, R11 ;  /* 0x00000038310b7223 */ /* 0x000fe2000000000b */
[----:B------:R-:W-:Y:S01]  /*8440*/  FMUL R14, R47, R18 ;  /* 0x000000122f0e7220 */ /* 0x000fe20000400000 */
[----:B------:R-:W-:Y:S01]  /*8450*/  FFMA R15, R49, R57, R15 ;  /* 0x00000039310f7223 */ /* 0x000fe2000000000f */
[--C-:B------:R-:W-:Y:S02]  /*8460*/  HADD2.F32 R62, -RZ, R68.reuse.H0_H0 ;  /* 0x20000044ff3e7230 */ /* 0x100fe40000004100 */
[----:B------:R-:W-:Y:S01]  /*8470*/  FMUL R19, R47, R19 ;  /* 0x000000132f137220 */ /* 0x000fe20000400000 */
[----:B------:R-:W-:Y:S01]  /*8480*/  F2FP.F16.F32.PACK_AB R7, R2, R0 ;  /* 0x000000000207723e */ /* 0x000fe200000000ff */
[----:B------:R-:W-:Y:S01]  /*8490*/  FFMA R12, R49, R58, R12 ;  /* 0x0000003a310c7223 */ /* 0x000fe2000000000c */
[----:B------:R-:W-:Y:S02]  /*84a0*/  HADD2.F32 R63, -RZ, R68.H1_H1 ;  /* 0x30000044ff3f7230 */ /* 0x000fe40000004100 */
[----:B------:R-:W-:Y:S01]  /*84b0*/  FMUL R16, R47, R20 ;  /* 0x000000142f107220 */ /* 0x000fe20000400000 */
[----:B------:R-:W-:Y:S01]  /*84c0*/  FFMA R13, R49, R59, R13 ;  /* 0x0000003b310d7223 */ /* 0x000fe2000000000d */
[----:B------:R1:W-:Y:S01]  /*84d0*/  STS.128 [R100+0x6000], R4 ;  /* 0x0060000464007388 */ /* 0x0003e20000000c00 */
[--C-:B------:R-:W-:Y:S02]  /*84e0*/  HADD2.F32 R64, -RZ, R69.reuse.H0_H0 ;  /* 0x20000045ff407230 */ /* 0x100fe40000004100 */
[----:B------:R-:W-:Y:S01]  /*84f0*/  FMUL R17, R47, R21 ;  /* 0x000000152f117220 */ /* 0x000fe20000400000 */
[----:B------:R-:W-:Y:S01]  /*8500*/  FFMA R14, R49, R60, R14 ;  /* 0x0000003c310e7223 */ /* 0x000fe2000000000e */
[----:B------:R-:W-:Y:S02]  /*8510*/  HADD2.F32 R65, -RZ, R69.H1_H1 ;  /* 0x30000045ff417230 */ /* 0x000fe40000004100 */
[----:B------:R-:W-:Y:S01]  /*8520*/  FMUL R18, R47, R22 ;  /* 0x000000162f127220 */ /* 0x000fe20000400000 */
[----:B------:R-:W-:Y:S01]  /*8530*/  FFMA R19, R49, R61, R19 ;  /* 0x0000003d31137223 */ /* 0x000fe20000000013 */
        /* <DEDUP_REMOVED lines=11> */
[----:B------:R-:W-:Y:S01]  /*85f0*/  F2FP.F16.F32.PACK_AB R8, R10, R3 ;  /* 0x000000030a08723e */ /* 0x000fe200000000ff */
[----:B------:R-:W-:Y:S01]  /*8600*/  FFMA R23, R49, R65, R23 ;  /* 0x0000004131177223 */ /* 0x000fe20000000017 */
[----:B------:R-:W-:Y:S01]  /*8610*/  F2FP.F16.F32.PACK_AB R9, R15, R11 ;  /* 0x0000000b0f09723e */ /* 0x000fe200000000ff */
[--C-:B------:R-:W-:Y:S02]  /*8620*/  HADD2.F32 R70, -RZ, R76.reuse.H0_H0 ;  /* 0x2000004cff467230 */ /* 0x100fe40000004100 */
[----:B------:R-:W-:Y:S01]  /*8630*/  FMUL R27, R47, R27 ;  /* 0x0000001b2f1b7220 */ /* 0x000fe20000400000 */
[----:B------:R-:W-:Y:S01]  /*8640*/  F2FP.F16.F32.PACK_AB R10, R13, R12 ;  /* 0x0000000c0d0a723e */ /* 0x000fe200000000ff */
[----:B------:R-:W-:Y:S01]  /*8650*/  FFMA R20, R49, R66, R20 ;  /* 0x0000004231147223 */ /* 0x000fe20000000014 */
[----:B------:R-:W-:Y:S01]  /*8660*/  F2FP.F16.F32.PACK_AB R11, R19, R14 ;  /* 0x0000000e130b723e */ /* 0x000fe200000000ff */
[----:B------:R-:W-:Y:S02]  /*8670*/  HADD2.F32 R71, -RZ, R76.H1_H1 ;  /* 0x3000004cff477230 */ /* 0x000fe40000004100 */
[----:B------:R-:W-:Y:S01]  /*8680*/  FMUL R24, R47, R28 ;  /* 0x0000001c2f187220 */ /* 0x000fe20000400000 */
[----:B------:R-:W-:Y:S01]  /*8690*/  FFMA R21, R49, R67, R21 ;  /* 0x0000004331157223 */ /* 0x000fe20000000015 */
[--C-:B------:R-:W-:Y:S01]  /*86a0*/  HADD2.F32 R72, -RZ, R77.reuse.H0_H0 ;  /* 0x2000004dff487230 */ /* 0x100fe20000004100 */
[----:B------:R1:W-:Y:S01]  /*86b0*/  STS.128 [R99+0x6010], R8 ;  /* 0x0060100863007388 */ /* 0x0003e20000000c00 */
        /* <DEDUP_REMOVED lines=49> */
.L_x_125:
[----:B------:R-:W-:Y:S05]  /*89d0*/  BSYNC.RECONVERGENT B0 ;  /* 0x0000000000007941 */ /* 0x000fea0003800200 */
.L_x_124:
[----:B------:R-:W-:Y:S01]  /*89e0*/  BAR.SYNC.DEFER_BLOCKING 0x1, 0x80 ;  /* 0x0042000000007b1d */ /* 0x000fe20000010000 */
[----:B------:R-:W-:Y:S01]  /*89f0*/  UISETP.NE.AND UP0, UPT, UR49, -0x4, UPT ;  /* 0xfffffffc3100788c */ /* 0x000fe2000bf05270 */
[----:B------:R-:W-:Y:S08]  /*8a00*/  IADD3 R45, PT, PT, R45, 0x1, RZ ;  /* 0x000000012d2d7810 */ /* 0x000ff00007ffe0ff */
[----:B------:R-:W-:Y:S05]  /*8a10*/  BRA.U !UP0, `(.L_x_126) ;  /* 0x0000000108287547 */ /* 0x000fea000b800000 */
[----:B------:R-:W-:Y:S01]  /*8a20*/  ISETP.NE.AND P0, PT, R107, RZ, PT ;  /* 0x000000ff6b00720c */ /* 0x000fe20003f05270 */
[----:B------:R-:W-:Y:S01]  /*8a30*/  IMAD.U32 R2, RZ, RZ, UR51 ;  /* 0x00000033ff027e24 */ /* 0x000fe2000f8e00ff */
[----:B------:R-:W-:Y:S01]  /*8a40*/  UIADD3 UR51, UPT, UPT, UR51, 0x1, URZ ;  /* 0x0000000133337890 */ /* 0x000fe2000fffe0ff */
[----:B------:R-:W-:Y:S03]  /*8a50*/  IMAD.U32 R0, RZ, RZ, UR37 ;  /* 0x00000025ff007e24 */ /* 0x000fe6000f8e00ff */
[----:B------:R-:W-:Y:S04]  /*8a60*/  UISETP.NE.AND UP0, UPT, UR51, 0x4, UPT ;  /* 0x000000043300788c */ /* 0x000fe8000bf05270 */
[----:B------:R-:W-:Y:S03]  /*8a70*/  USEL UR51, UR51, URZ, UP0 ;  /* 0x000000ff33337287 */ /* 0x000fe60008000000 */
[----:B------:R-:W-:Y:S05]  /*8a80*/  @P0 LEA R2, R2, UR48, 0x3 ;  /* 0x0000003002020c11 */ /* 0x000fea000f8e18ff */
[----:B------:R-:W-:Y:S05]  /*8a90*/  @P0 VIADD R2, R2, 0x70 ;  /* 0x0000007002020836 */ /* 0x000fea0000000000 */
[----:B------:R-:W-:Y:S04]  /*8aa0*/  @P0 PRMT R0, R0, 0x654, R2 ;  /* 0x0000065400000816 */ /* 0x000fe80000000002 */
[----:B------:R2:W-:Y:S03]  /*8ab0*/  @P0 SYNCS.ARRIVE.TRANS64.RED.A1T0 RZ, [R0+URZ], RZ ;  /* 0x000000ff00ff09a7 */ /* 0x0005e600081004ff */
.L_x_126:
[----:B------:R-:W-:Y:S01]  /*8ac0*/  ISETP.NE.AND P2, PT, R103, RZ, PT ;  /* 0x000000ff6700720c */ /* 0x000fe20003f45270 */
[----:B------:R-:W-:Y:S01]  /*8ad0*/  UIADD3 UR49, UPT, UPT, UR49, 0x4, URZ ;  /* 0x0000000431317890 */ /* 0x000fe2000fffe0ff */
[----:B------:R-:W-:Y:S01]  /*8ae0*/  ISETP.NE.AND P0, PT, R105, 0x2, PT ;  /* 0x000000026900780c */ /* 0x000fe20003f05270 */
[----:B------:R-:W-:Y:S01]  /*8af0*/  IMAD.IADD R14, R43, 0x1, R86 ;  /* 0x000000012b0e7824 */ /* 0x000fe200078e0256 */
[----:B------:R-:W-:Y:S01]  /*8b00*/  ISETP.NE.AND P1, PT, R45, 0x4, PT ;  /* 0x000000042d00780c */ /* 0x000fe20003f25270 */
[----:B------:R-:W-:Y:S01]  /*8b10*/  IMAD.IADD R15, R44, 0x1, R87 ;  /* 0x000000012c0f7824 */ /* 0x000fe200078e0257 */
[----:B------:R-:W-:Y:S02]  /*8b20*/  SEL R2, RZ, 0x1, P0 ;  /* 0x00000001ff027807 */ /* 0x000fe40000000000 */
[----:B--2---:R-:W-:Y:S02]  /*8b30*/  SEL R0, RZ, 0x1, P1 ;  /* 0x00000001ff007807 */ /* 0x004fe40000800000 */
[----:B------:R-:W-:Y:S02]  /*8b40*/  LOP3.LUT R95, R95, R2, RZ, 0x3c, !PT ;  /* 0x000000025f5f7212 */ /* 0x000fe400078e3cff */
[----:B------:R-:W-:Y:S02]  /*8b50*/  LOP3.LUT R96, R96, R0, RZ, 0x3c, !PT ;  /* 0x0000000060607212 */ /* 0x000fe400078e3cff */
[----:B------:R-:W-:Y:S02]  /*8b60*/  @P2 R2UR UR36, R94 ;  /* 0x000000005e2422ca */ /* 0x000fe400000e0000 */
[----:B------:R-:W-:Y:S02]  /*8b70*/  SEL R105, R105, RZ, P0 ;  /* 0x000000ff69697207 */ /* 0x000fe40000000000 */
[----:B------:R-:W-:Y:S01]  /*8b80*/  SEL R45, R45, RZ, P1 ;  /* 0x000000ff2d2d7207 */ /* 0x000fe20000800000 */
[----:B------:R-:W-:Y:S10]  /*8b90*/  @P2 BRA `(.L_x_127) ;  /* 0xffffffc000502947 */ /* 0x000ff4000383ffff */
[----:B------:R-:W-:-:S09]  /*8ba0*/  UISETP.NE.AND UP0, UPT, UR50, URZ, UPT ;  /* 0x000000ff3200728c */ /* 0x000fd2000bf05270 */
[----:B------:R-:W-:Y:S05]  /*8bb0*/  BRA.U !UP0, `(.L_x_128) ;  /* 0x0000000108487547 */ /* 0x000fea000b800000 */
[----:B------:R-:W2:Y:S02]  /*8bc0*/  LDCU.64 UR4, c[0x0][0x890] ;  /* 0x00011200ff0477ac */ /* 0x000ea40008000a00 */
[----:B--2---:R-:W-:-:S04]  /*8bd0*/  UISETP.NE.U32.AND UP0, UPT, UR4, URZ, UPT ;  /* 0x000000ff0400728c */ /* 0x004fc8000bf05070 */
[----:B------:R-:W-:-:S09]  /*8be0*/  UISETP.NE.AND.EX UP0, UPT, UR5, URZ, UPT, UP0 ;  /* 0x000000ff0500728c */ /* 0x000fd2000bf05300 */
[----:B------:R-:W-:Y:S05]  /*8bf0*/  BRA.U UP0, `(.L_x_129) ;  /* 0x00000001000c7547 */ /* 0x000fea000b800000 */
[----:B------:R-:W-:-:S13]  /*8c00*/  FSETP.NEU.AND P0, PT, R49, RZ, PT ;  /* 0x000000ff3100720b */ /* 0x000fda0003f0d000 */
[----:B------:R-:W-:Y:S05]  /*8c10*/  @!P0 EXIT ;  /* 0x000000000000894d */ /* 0x000fea0003800000 */
[----:B------:R-:W-:Y:S05]  /*8c20*/  BRA `(.L_x_128) ;  /* 0x00000000002c7947 */ /* 0x000fea0003800000 */
.L_x_129:
[----:B------:R-:W-:Y:S01]  /*8c30*/  ISETP.NE.AND P0, PT, R104, RZ, PT ;  /* 0x000000ff6800720c */ /* 0x000fe20003f05270 */
[----:B------:R-:W-:-:S12]  /*8c40*/  BSSY.RECONVERGENT B0, `(.L_x_128) ;  /* 0x0000009000007945 */ /* 0x000fd80003800200 */
[----:B------:R-:W-:Y:S05]  /*8c50*/  @P0 BRA `(.L_x_130) ;  /* 0x0000000000140947 */ /* 0x000fea0003800000 */
[----:B------:R-:W2:Y:S02]  /*8c60*/  LDCU.64 UR4, c[0x0][0x888] ;  /* 0x00011100ff0477ac */ /* 0x000ea40008000a00 */
[----:B--2---:R-:W-:-:S04]  /*8c70*/  ISETP.NE.U32.AND P0, PT, RZ, UR4, PT ;  /* 0x00000004ff007c0c */ /* 0x004fc8000bf05070 */
[----:B------:R-:W-:-:S13]  /*8c80*/  ISETP.NE.AND.EX P0, PT, RZ, UR5, PT, P0 ;  /* 0x00000005ff007c0c */ /* 0x000fda000bf05300 */
[----:B------:R-:W-:Y:S05]  /*8c90*/  @!P0 EXIT ;  /* 0x000000000000894d */ /* 0x000fea0003800000 */
[----:B------:R-:W-:Y:S05]  /*8ca0*/  BRA `(.L_x_131) ;  /* 0x0000000000087947 */ /* 0x000fea0003800000 */
.L_x_130:
[----:B------:R-:W-:-:S13]  /*8cb0*/  FSETP.NEU.AND P0, PT, R49, RZ, PT ;  /* 0x000000ff3100720b */ /* 0x000fda0003f0d000 */
[----:B------:R-:W-:Y:S05]  /*8cc0*/  @!P0 EXIT ;  /* 0x000000000000894d */ /* 0x000fea0003800000 */
.L_x_131:
[----:B------:R-:W-:Y:S05]  /*8cd0*/  BSYNC.RECONVERGENT B0 ;  /* 0x0000000000007941 */ /* 0x000fea0003800200 */
.L_x_128:
[----:B------:R-:W-:Y:S01]  /*8ce0*/  ULEA UR4, UR51, UR48, 0x3 ;  /* 0x0000003033047291 */ /* 0x000fe2000f8e18ff */
[----:B------:R-:W-:-:S04]  /*8cf0*/  DEPBAR.LE SB0, 0x0 ;  /* 0x000080000000791a */ /* 0x000fc80000000000 */
[----:B------:R-:W-:-:S04]  /*8d00*/  UIADD3 UR4, UPT, UPT, UR4, 0x70, URZ ;  /* 0x0000007004047890 */ /* 0x000fc8000fffe0ff */
[----:B------:R-:W-:-:S09]  /*8d10*/  UPRMT UR4, UR37, 0x654, UR4 ;  /* 0x0000065425047896 */ /* 0x000fd20008000004 */
[----:B------:R-:W-:Y:S01]  /*8d20*/  SYNCS.ARRIVE.TRANS64.RED.A1T0 RZ, [UR4], RZ ;  /* 0x000000ffffff79a7 */ /* 0x000fe20008100404 */
[----:B------:R-:W-:Y:S05]  /*8d30*/  EXIT ;  /* 0x000000000000794d */ /* 0x000fea0003800000 */
.L_x_19:
[----:B--2---:R2:W1:Y:S02]  /*8d40*/  SYNCS.PHASECHK.TRANS64.TRYWAIT P0, [R2+URZ+0x110], R3 ;  /* 0x00011003020075a7 */ /* 0x00446400080011ff */
[----:B-1----:R-:W-:Y:S05]  /*8d50*/  @!P0 NANOSLEEP.SYNCS 0x989680 ;  /* 0x009896800000895d */ /* 0x002fea0003900000 */
[----:B------:R-:W1:Y:S02]  /*8d60*/  @!P0 SYNCS.PHASECHK.TRANS64 P0, [R2+URZ+0x110], R3 ;  /* 0x00011003020085a7 */ /* 0x000e6400080010ff */
[----:B-1----:R-:W-:Y:S05]  /*8d70*/  @!P0 BRA `(.L_x_19) ;  /* 0xfffffffc00f08947 */ /* 0x002fea000383ffff */
[----:B------:R-:W-:Y:S05]  /*8d80*/  BRA `(.L_x_132) ;  /* 0xffffff88001c7947 */ /* 0x000fea000383ffff */
.L_x_22:
[----:B-1----:R-:W-:-:S07]  /*8d90*/  MOV R2, UR33 ;  /* 0x0000002100027c02 */ /* 0x002fce0008000f00 */
.L_x_133:
[----:B-1----:R1:W2:Y:S02]  /*8da0*/  SYNCS.PHASECHK.TRANS64.TRYWAIT P0, [R2+URZ+0x28], R4 ;  /* 0x00002804020075a7 */ /* 0x0022a400080011ff */
[----:B--2---:R-:W-:Y:S05]  /*8db0*/  @!P0 NANOSLEEP.SYNCS 0x989680 ;  /* 0x009896800000895d */ /* 0x004fea0003900000 */
[----:B------:R-:W2:Y:S02]  /*8dc0*/  @!P0 SYNCS.PHASECHK.TRANS64 P0, [R2+URZ+0x28], R4 ;  /* 0x00002804020085a7 */ /* 0x000ea400080010ff */
[----:B--2---:R-:W-:Y:S05]  /*8dd0*/  @!P0 BRA `(.L_x_133) ;  /* 0xfffffffc00f08947 */ /* 0x004fea000383ffff */
[----:B------:R-:W-:Y:S05]  /*8de0*/  BRA `(.L_x_21) ;  /* 0xffffff88006c7947 */ /* 0x000fea000383ffff */
.L_x_28:
[----:B-1----:R-:W-:-:S07]  /*8df0*/  MOV R2, UR17 ;  /* 0x0000001100027c02 */ /* 0x002fce0008000f00 */
.L_x_134:
[----:B-1----:R1:W2:Y:S02]  /*8e00*/  SYNCS.PHASECHK.TRANS64.TRYWAIT P0, [R2+URZ+0x28], R4 ;  /* 0x00002804020075a7 */ /* 0x0022a400080011ff */
[----:B--2---:R-:W-:Y:S05]  /*8e10*/  @!P0 NANOSLEEP.SYNCS 0x989680 ;  /* 0x009896800000895d */ /* 0x004fea0003900000 */
[----:B------:R-:W2:Y:S02]  /*8e20*/  @!P0 SYNCS.PHASECHK.TRANS64 P0, [R2+URZ+0x28], R4 ;  /* 0x00002804020085a7 */ /* 0x000ea400080010ff */
[----:B--2---:R-:W-:Y:S05]  /*8e30*/  @!P0 BRA `(.L_x_134) ;  /* 0xfffffffc00f08947 */ /* 0x004fea000383ffff */
[----:B------:R-:W-:Y:S05]  /*8e40*/  BRA `(.L_x_27) ;  /* 0xffffff8c00107947 */ /* 0x000fea000383ffff */
.L_x_32:
[----:B-1----:R1:W2:Y:S02]  /*8e50*/  SYNCS.PHASECHK.TRANS64.TRYWAIT P0, [R2+URZ+0xa0], R3 ;  /* 0x0000a003020075a7 */ /* 0x0022a400080011ff */
[----:B--2---:R-:W-:Y:S05]  /*8e60*/  @!P0 NANOSLEEP.SYNCS 0x989680 ;  /* 0x009896800000895d */ /* 0x004fea0003900000 */
[----:B------:R-:W2:Y:S02]  /*8e70*/  @!P0 SYNCS.PHASECHK.TRANS64 P0, [R2+URZ+0xa0], R3 ;  /* 0x0000a003020085a7 */ /* 0x000ea400080010ff */
[----:B--2---:R-:W-:Y:S05]  /*8e80*/  @!P0 BRA `(.L_x_32) ;  /* 0xfffffffc00f08947 */ /* 0x004fea000383ffff */
[----:B------:R-:W-:Y:S05]  /*8e90*/  BRA `(.L_x_135) ;  /* 0xffffff8c009c7947 */ /* 0x000fea000383ffff */
.L_x_36:
[----:B----4-:R-:W-:-:S07]  /*8ea0*/  MOV R0, UR5 ;  /* 0x0000000500007c02 */ /* 0x010fce0008000f00 */
.L_x_136:
[----:B-1----:R1:W2:Y:S02]  /*8eb0*/  SYNCS.PHASECHK.TRANS64.TRYWAIT P0, [R0+URZ], R2 ;  /* 0x00000002000075a7 */ /* 0x0022a400080011ff */
[----:B--2---:R-:W-:Y:S05]  /*8ec0*/  @!P0 NANOSLEEP.SYNCS 0x989680 ;  /* 0x009896800000895d */ /* 0x004fea0003900000 */
[----:B------:R-:W2:Y:S02]  /*8ed0*/  @!P0 SYNCS.PHASECHK.TRANS64 P0, [R0+URZ], R2 ;  /* 0x00000002000085a7 */ /* 0x000ea400080010ff */
[----:B--2---:R-:W-:Y:S05]  /*8ee0*/  @!P0 BRA `(.L_x_136) ;  /* 0xfffffffc00f08947 */ /* 0x004fea000383ffff */
[----:B------:R-:W-:Y:S05]  /*8ef0*/  BRA `(.L_x_137) ;  /* 0xffffff94000c7947 */ /* 0x000fea000383ffff */
.L_x_37:
[----:B----4-:R-:W-:-:S07]  /*8f00*/  MOV R0, UR5 ;  /* 0x0000000500007c02 */ /* 0x010fce0008000f00 */
.L_x_138:
[----:B-1----:R1:W2:Y:S02]  /*8f10*/  SYNCS.PHASECHK.TRANS64.TRYWAIT P0, [R0+URZ], R3 ;  /* 0x00000003000075a7 */ /* 0x0022a400080011ff */
[----:B--2---:R-:W-:Y:S05]  /*8f20*/  @!P0 NANOSLEEP.SYNCS 0x989680 ;  /* 0x009896800000895d */ /* 0x004fea0003900000 */
[----:B------:R-:W2:Y:S02]  /*8f30*/  @!P0 SYNCS.PHASECHK.TRANS64 P0, [R0+URZ], R3 ;  /* 0x00000003000085a7 */ /* 0x000ea400080010ff */
[----:B--2---:R-:W-:Y:S05]  /*8f40*/  @!P0 BRA `(.L_x_138) ;  /* 0xfffffffc00f08947 */ /* 0x004fea000383ffff */
[----:B------:R-:W-:Y:S05]  /*8f50*/  BRA `(.L_x_139) ;  /* 0xffffff9400187947 */ /* 0x000fea000383ffff */
.L_x_38:
[----:B----4-:R-:W-:-:S07]  /*8f60*/  MOV R0, UR5 ;  /* 0x0000000500007c02 */ /* 0x010fce0008000f00 */
.L_x_140:
[----:B-1----:R1:W2:Y:S02]  /*8f70*/  SYNCS.PHASECHK.TRANS64.TRYWAIT P0, [R0+URZ], R3 ;  /* 0x00000003000075a7 */ /* 0x0022a400080011ff */
[----:B--2---:R-:W-:Y:S05]  /*8f80*/  @!P0 NANOSLEEP.SYNCS 0x989680 ;  /* 0x009896800000895d */ /* 0x004fea0003900000 */
[----:B------:R-:W2:Y:S02]  /*8f90*/  @!P0 SYNCS.PHASECHK.TRANS64 P0, [R0+URZ], R3 ;  /* 0x00000003000085a7 */ /* 0x000ea400080010ff */
[----:B--2---:R-:W-:Y:S05]  /*8fa0*/  @!P0 BRA `(.L_x_140) ;  /* 0xfffffffc00f08947 */ /* 0x004fea000383ffff */
[----:B------:R-:W-:Y:S05]  /*8fb0*/  BRA `(.L_x_141) ;  /* 0xffffff9400247947 */ /* 0x000fea000383ffff */
.L_x_39:
[----:B----4-:R-:W-:-:S07]  /*8fc0*/  MOV R0, UR5 ;  /* 0x0000000500007c02 */ /* 0x010fce0008000f00 */
.L_x_142:
[----:B-1----:R1:W2:Y:S02]  /*8fd0*/  SYNCS.PHASECHK.TRANS64.TRYWAIT P0, [R0+URZ], R3 ;  /* 0x00000003000075a7 */ /* 0x0022a400080011ff */
[----:B--2---:R-:W-:Y:S05]  /*8fe0*/  @!P0 NANOSLEEP.SYNCS 0x989680 ;  /* 0x009896800000895d */ /* 0x004fea0003900000 */
[----:B------:R-:W2:Y:S02]  /*8ff0*/  @!P0 SYNCS.PHASECHK.TRANS64 P0, [R0+URZ], R3 ;  /* 0x00000003000085a7 */ /* 0x000ea400080010ff */
[----:B--2---:R-:W-:Y:S05]  /*9000*/  @!P0 BRA `(.L_x_142) ;  /* 0xfffffffc00f08947 */ /* 0x004fea000383ffff */
[----:B------:R-:W-:Y:S05]  /*9010*/  BRA `(.L_x_143) ;  /* 0xffffff9400307947 */ /* 0x000fea000383ffff */
.L_x_42:
[----:B-1----:R1:W2:Y:S02]  /*9020*/  SYNCS.PHASECHK.TRANS64.TRYWAIT P0, [R0+URZ+0x100], R4 ;  /* 0x00010004000075a7 */ /* 0x0022a400080011ff */
[----:B--2---:R-:W-:Y:S05]  /*9030*/  @!P0 NANOSLEEP.SYNCS 0x989680 ;  /* 0x009896800000895d */ /* 0x004fea0003900000 */
[----:B------:R-:W2:Y:S02]  /*9040*/  @!P0 SYNCS.PHASECHK.TRANS64 P0, [R0+URZ+0x100], R4 ;  /* 0x00010004000085a7 */ /* 0x000ea400080010ff */
[----:B--2---:R-:W-:Y:S05]  /*9050*/  @!P0 BRA `(.L_x_42) ;  /* 0xfffffffc00f08947 */ /* 0x004fea000383ffff */
[----:B------:R-:W-:Y:S05]  /*9060*/  BRA `(.L_x_144) ;  /* 0xffffff94008c7947 */ /* 0x000fea000383ffff */
.L_x_43:
[----:B------:R-:W-:-:S07]  /*9070*/  MOV R0, UR5 ;  /* 0x0000000500007c02 */ /* 0x000fce0008000f00 */
.L_x_145:
[----:B-1----:R1:W2:Y:S02]  /*9080*/  SYNCS.PHASECHK.TRANS64.TRYWAIT P0, [R0+URZ+0xb0], R5 ;  /* 0x0000b005000075a7 */ /* 0x0022a400080011ff */
[----:B--2---:R-:W-:Y:S05]  /*9090*/  @!P0 NANOSLEEP.SYNCS 0x989680 ;  /* 0x009896800000895d */ /* 0x004fea0003900000 */
[----:B------:R-:W2:Y:S02]  /*90a0*/  @!P0 SYNCS.PHASECHK.TRANS64 P0, [R0+URZ+0xb0], R5 ;  /* 0x0000b005000085a7 */ /* 0x000ea400080010ff */
[----:B--2---:R-:W-:Y:S05]  /*90b0*/  @!P0 BRA `(.L_x_145) ;  /* 0xfffffffc00f08947 */ /* 0x004fea000383ffff */
[----:B------:R-:W-:Y:S05]  /*90c0*/  BRA `(.L_x_146) ;  /* 0xffffff94009c7947 */ /* 0x000fea000383ffff */
.L_x_44:
[----:B-1----:R1:W2:Y:S02]  /*90d0*/  SYNCS.PHASECHK.TRANS64.TRYWAIT P1, [R0+URZ+0xa0], R4 ;  /* 0x0000a004000075a7 */ /* 0x0022a400080211ff */
[----:B--2---:R-:W-:Y:S05]  /*90e0*/  @!P1 NANOSLEEP.SYNCS 0x989680 ;  /* 0x009896800000995d */ /* 0x004fea0003900000 */
[----:B------:R-:W2:Y:S02]  /*90f0*/  @!P1 SYNCS.PHASECHK.TRANS64 P1, [R0+URZ+0xa0], R4 ;  /* 0x0000a004000095a7 */ /* 0x000ea400080210ff */
[----:B--2---:R-:W-:Y:S05]  /*9100*/  @!P1 BRA `(.L_x_44) ;  /* 0xfffffffc00f09947 */ /* 0x004fea000383ffff */
[----:B------:R-:W-:Y:S05]  /*9110*/  BRA `(.L_x_147) ;  /* 0xffffff9400cc7947 */ /* 0x000fea000383ffff */
.L_x_47:
[----:B------:R-:W-:-:S07]  /*9120*/  MOV R0, UR5 ;  /* 0x0000000500007c02 */ /* 0x000fce0008000f00 */
.L_x_148:
[----:B-1----:R1:W2:Y:S02]  /*9130*/  SYNCS.PHASECHK.TRANS64.TRYWAIT P0, [R0+URZ+0xb0], R2 ;  /* 0x0000b002000075a7 */ /* 0x0022a400080011ff */
[----:B--2---:R-:W-:Y:S05]  /*9140*/  @!P0 NANOSLEEP.SYNCS 0x989680 ;  /* 0x009896800000895d */ /* 0x004fea0003900000 */
[----:B------:R-:W2:Y:S02]  /*9150*/  @!P0 SYNCS.PHASECHK.TRANS64 P0, [R0+URZ+0xb0], R2 ;  /* 0x0000b002000085a7 */ /* 0x000ea400080010ff */
[----:B--2---:R-:W-:Y:S05]  /*9160*/  @!P0 BRA `(.L_x_148) ;  /* 0xfffffffc00f08947 */ /* 0x004fea000383ffff */
[----:B------:R-:W-:Y:S05]  /*9170*/  BRA `(.L_x_46) ;  /* 0xffffff9800207947 */ /* 0x000fea000383ffff */
.L_x_54:
[----:B-1----:R1:W2:Y:S02]  /*9180*/  SYNCS.PHASECHK.TRANS64.TRYWAIT P1, [R0+URZ+0xa0], R2 ;  /* 0x0000a002000075a7 */ /* 0x0022a400080211ff */
[----:B--2---:R-:W-:Y:S05]  /*9190*/  @!P1 NANOSLEEP.SYNCS 0x989680 ;  /* 0x009896800000995d */ /* 0x004fea0003900000 */
[----:B------:R-:W2:Y:S02]  /*91a0*/  @!P1 SYNCS.PHASECHK.TRANS64 P1, [R0+URZ+0xa0], R2 ;  /* 0x0000a002000095a7 */ /* 0x000ea400080210ff */
[----:B--2---:R-:W-:Y:S05]  /*91b0*/  @!P1 BRA `(.L_x_54) ;  /* 0xfffffffc00f09947 */ /* 0x004fea000383ffff */
[----:B------:R-:W-:Y:S05]  /*91c0*/  BRA `(.L_x_149) ;  /* 0xffffff9c00907947 */ /* 0x000fea000383ffff */
.L_x_55:
[----:B------:R-:W-:-:S07]  /*91d0*/  MOV R2, UR7 ;  /* 0x0000000700027c02 */ /* 0x000fce0008000f00 */
.L_x_150:
[----:B-1----:R1:W2:Y:S02]  /*91e0*/  SYNCS.PHASECHK.TRANS64.TRYWAIT P0, [R2+URZ+0xe0], R0 ;  /* 0x0000e000020075a7 */ /* 0x0022a400080011ff */
[----:B--2---:R-:W-:Y:S05]  /*91f0*/  @!P0 NANOSLEEP.SYNCS 0x989680 ;  /* 0x009896800000895d */ /* 0x004fea0003900000 */
[----:B------:R-:W2:Y:S02]  /*9200*/  @!P0 SYNCS.PHASECHK.TRANS64 P0, [R2+URZ+0xe0], R0 ;  /* 0x0000e000020085a7 */ /* 0x000ea400080010ff */
[----:B--2---:R-:W-:Y:S05]  /*9210*/  @!P0 BRA `(.L_x_150) ;  /* 0xfffffffc00f08947 */ /* 0x004fea000383ffff */
[----:B------:R-:W-:Y:S05]  /*9220*/  BRA `(.L_x_151) ;  /* 0xffffff9c00c87947 */ /* 0x000fea000383ffff */
.L_x_58:
[----:B------:R-:W-:Y:S07]  /*9230*/  MOV R0, UR6 ;  /* 0x0000000600007c02 */ /* 0x000fee0008000f00 */
.L_x_152:
[----:B-1----:R1:W2:Y:S02]  /*9240*/  SYNCS.PHASECHK.TRANS64.TRYWAIT P0, [R0+URZ], R2 ;  /* 0x00000002000075a7 */ /* 0x0022a400080011ff */
[----:B--2---:R-:W-:Y:S05]  /*9250*/  @!P0 NANOSLEEP.SYNCS 0x989680 ;  /* 0x009896800000895d */ /* 0x004fea0003900000 */
[----:B------:R-:W2:Y:S02]  /*9260*/  @!P0 SYNCS.PHASECHK.TRANS64 P0, [R0+URZ], R2 ;  /* 0x00000002000085a7 */ /* 0x000ea400080010ff */
[----:B--2---:R-:W-:Y:S05]  /*9270*/  @!P0 BRA `(.L_x_152) ;  /* 0xfffffffc00f08947 */ /* 0x004fea000383ffff */
[----:B------:R-:W-:Y:S05]  /*9280*/  BRA `(.L_x_57) ;  /* 0xffffff9c00e47947 */ /* 0x000fea000383ffff */
.L_x_61:
[----:B------:R-:W-:-:S07]  /*9290*/  MOV R0, UR6 ;  /* 0x0000000600007c02 */ /* 0x000fce0008000f00 */
.L_x_153:
[----:B--2---:R2:W4:Y:S02]  /*92a0*/  SYNCS.PHASECHK.TRANS64.TRYWAIT P0, [R0+URZ], R2 ;  /* 0x00000002000075a7 */ /* 0x00452400080011ff */
[----:B----4-:R-:W-:Y:S05]  /*92b0*/  @!P0 NANOSLEEP.SYNCS 0x989680 ;  /* 0x009896800000895d */ /* 0x010fea0003900000 */
[----:B------:R-:W4:Y:S02]  /*92c0*/  @!P0 SYNCS.PHASECHK.TRANS64 P0, [R0+URZ], R2 ;  /* 0x00000002000085a7 */ /* 0x000f2400080010ff */
[----:B----4-:R-:W-:Y:S05]  /*92d0*/  @!P0 BRA `(.L_x_153) ;  /* 0xfffffffc00f08947 */ /* 0x010fea000383ffff */
[----:B------:R-:W-:Y:S05]  /*92e0*/  BRA `(.L_x_154) ;  /* 0xffffffa000c07947 */ /* 0x000fea000383ffff */
.L_x_62:
[----:B------:R-:W-:-:S07]  /*92f0*/  MOV R0, UR6 ;  /* 0x0000000600007c02 */ /* 0x000fce0008000f00 */
.L_x_155:
[----:B-1----:R1:W2:Y:S02]  /*9300*/  SYNCS.PHASECHK.TRANS64.TRYWAIT P0, [R0+URZ], R3 ;  /* 0x00000003000075a7 */ /* 0x0022a400080011ff */
[----:B--2---:R-:W-:Y:S05]  /*9310*/  @!P0 NANOSLEEP.SYNCS 0x989680 ;  /* 0x009896800000895d */ /* 0x004fea0003900000 */
[----:B------:R-:W2:Y:S02]  /*9320*/  @!P0 SYNCS.PHASECHK.TRANS64 P0, [R0+URZ], R3 ;  /* 0x00000003000085a7 */ /* 0x000ea400080010ff */
[----:B--2---:R-:W-:Y:S05]  /*9330*/  @!P0 BRA `(.L_x_155) ;  /* 0xfffffffc00f08947 */ /* 0x004fea000383ffff */
[----:B------:R-:W-:Y:S05]  /*9340*/  BRA `(.L_x_156) ;  /* 0xffffffa000cc7947 */ /* 0x000fea000383ffff */
.L_x_63:
[----:B------:R-:W-:-:S07]  /*9350*/  MOV R0, UR6 ;  /* 0x0000000600007c02 */ /* 0x000fce0008000f00 */
.L_x_157:
[----:B-1----:R1:W2:Y:S02]  /*9360*/  SYNCS.PHASECHK.TRANS64.TRYWAIT P0, [R0+URZ], R3 ;  /* 0x00000003000075a7 */ /* 0x0022a400080011ff */
[----:B--2---:R-:W-:Y:S05]  /*9370*/  @!P0 NANOSLEEP.SYNCS 0x989680 ;  /* 0x009896800000895d */ /* 0x004fea0003900000 */
[----:B------:R-:W2:Y:S02]  /*9380*/  @!P0 SYNCS.PHASECHK.TRANS64 P0, [R0+URZ], R3 ;  /* 0x00000003000085a7 */ /* 0x000ea400080010ff */
[----:B--2---:R-:W-:Y:S05]  /*9390*/  @!P0 BRA `(.L_x_157) ;  /* 0xfffffffc00f08947 */ /* 0x004fea000383ffff */
[----:B------:R-:W-:Y:S05]  /*93a0*/  BRA `(.L_x_158) ;  /* 0xffffffa000d87947 */ /* 0x000fea000383ffff */
.L_x_64:
[----:B-1----:R-:W-:-:S07]  /*93b0*/  MOV R0, UR7 ;  /* 0x0000000700007c02 */ /* 0x002fce0008000f00 */
.L_x_159:
[----:B-1----:R1:W2:Y:S02]  /*93c0*/  SYNCS.PHASECHK.TRANS64.TRYWAIT P0, [R0+URZ], R2 ;  /* 0x00000002000075a7 */ /* 0x0022a400080011ff */
[----:B--2---:R-:W-:Y:S05]  /*93d0*/  @!P0 NANOSLEEP.SYNCS 0x989680 ;  /* 0x009896800000895d */ /* 0x004fea0003900000 */
[----:B------:R-:W2:Y:S02]  /*93e0*/  @!P0 SYNCS.PHASECHK.TRANS64 P0, [R0+URZ], R2 ;  /* 0x00000002000085a7 */ /* 0x000ea400080010ff */
[----:B--2---:R-:W-:Y:S05]  /*93f0*/  @!P0 BRA `(.L_x_159) ;  /* 0xfffffffc00f08947 */ /* 0x004fea000383ffff */
[----:B------:R-:W-:Y:S05]  /*9400*/  BRA `(.L_x_160) ;  /* 0xffffffa000e47947 */ /* 0x000fea000383ffff */
.L_x_69:
[----:B--2---:R2:W3:Y:S02]  /*9410*/  SYNCS.PHASECHK.TRANS64.TRYWAIT P0, [R0+URZ+0xa0], R2 ;  /* 0x0000a002000075a7 */ /* 0x0044e400080011ff */
[----:B---3--:R-:W-:Y:S05]  /*9420*/  @!P0 NANOSLEEP.SYNCS 0x989680 ;  /* 0x009896800000895d */ /* 0x008fea0003900000 */
[----:B------:R-:W3:Y:S02]  /*9430*/  @!P0 SYNCS.PHASECHK.TRANS64 P0, [R0+URZ+0xa0], R2 ;  /* 0x0000a002000085a7 */ /* 0x000ee400080010ff */
[----:B---3--:R-:W-:Y:S05]  /*9440*/  @!P0 BRA `(.L_x_69) ;  /* 0xfffffffc00f08947 */ /* 0x008fea000383ffff */
[----:B------:R-:W-:Y:S05]  /*9450*/  BRA `(.L_x_161) ;  /* 0xffffffa400f07947 */ /* 0x000fea000383ffff */
.L_x_72:
[----:B------:R-:W-:Y:S07]  /*9460*/  MOV R0, UR7 ;  /* 0x0000000700007c02 */ /* 0x000fee0008000f00 */
.L_x_162:
[----:B--2---:R2:W3:Y:S02]  /*9470*/  SYNCS.PHASECHK.TRANS64.TRYWAIT P0, [R0+URZ+0x98], R2 ;  /* 0x00009802000075a7 */ /* 0x0044e400080011ff */
[----:B---3--:R-:W-:Y:S05]  /*9480*/  @!P0 NANOSLEEP.SYNCS 0x989680 ;  /* 0x009896800000895d */ /* 0x008fea0003900000 */
[----:B------:R-:W3:Y:S02]  /*9490*/  @!P0 SYNCS.PHASECHK.TRANS64 P0, [R0+URZ+0x98], R2 ;  /* 0x00009802000085a7 */ /* 0x000ee400080010ff */
[----:B---3--:R-:W-:Y:S05]  /*94a0*/  @!P0 BRA `(.L_x_162) ;  /* 0xfffffffc00f08947 */ /* 0x008fea000383ffff */
[----:B------:R-:W-:Y:S05]  /*94b0*/  BRA `(.L_x_71) ;  /* 0xffffffa800d07947 */ /* 0x000fea000383ffff */
.L_x_75:
[----:B------:R-:W-:Y:S07]  /*94c0*/  MOV R0, UR7 ;  /* 0x0000000700007c02 */ /* 0x000fee0008000f00 */
.L_x_163:
[----:B-1----:R1:W2:Y:S02]  /*94d0*/  SYNCS.PHASECHK.TRANS64.TRYWAIT P0, [R0+URZ+0x70], R14 ;  /* 0x0000700e000075a7 */ /* 0x0022a400080011ff */
[----:B--2---:R-:W-:Y:S05]  /*94e0*/  @!P0 NANOSLEEP.SYNCS 0x989680 ;  /* 0x009896800000895d */ /* 0x004fea0003900000 */
[----:B------:R-:W2:Y:S02]  /*94f0*/  @!P0 SYNCS.PHASECHK.TRANS64 P0, [R0+URZ+0x70], R14 ;  /* 0x0000700e000085a7 */ /* 0x000ea400080010ff */
[----:B--2---:R-:W-:Y:S05]  /*9500*/  @!P0 BRA `(.L_x_163) ;  /* 0xfffffffc00f08947 */ /* 0x004fea000383ffff */
[----:B------:R-:W-:Y:S05]  /*9510*/  BRA `(.L_x_164) ;  /* 0xffffffac00487947 */ /* 0x000fea000383ffff */
.L_x_76:
[----:B------:R-:W-:Y:S07]  /*9520*/  MOV R0, UR7 ;  /* 0x0000000700007c02 */ /* 0x000fee0008000f00 */
.L_x_165:
[----:B-1----:R1:W2:Y:S02]  /*9530*/  SYNCS.PHASECHK.TRANS64.TRYWAIT P0, [R0+URZ+0x78], R14 ;  /* 0x0000780e000075a7 */ /* 0x0022a400080011ff */
[----:B--2---:R-:W-:Y:S05]  /*9540*/  @!P0 NANOSLEEP.SYNCS 0x989680 ;  /* 0x009896800000895d */ /* 0x004fea0003900000 */
[----:B------:R-:W2:Y:S02]  /*9550*/  @!P0 SYNCS.PHASECHK.TRANS64 P0, [R0+URZ+0x78], R14 ;  /* 0x0000780e000085a7 */ /* 0x000ea400080010ff */
[----:B--2---:R-:W-:Y:S05]  /*9560*/  @!P0 BRA `(.L_x_165) ;  /* 0xfffffffc00f08947 */ /* 0x004fea000383ffff */
[----:B------:R-:W-:Y:S05]  /*9570*/  BRA `(.L_x_166) ;  /* 0xffffffac00807947 */ /* 0x000fea000383ffff */
.L_x_77:
[----:B------:R-:W-:Y:S07]  /*9580*/  MOV R0, UR7 ;  /* 0x0000000700007c02 */ /* 0x000fee0008000f00 */
.L_x_167:
[----:B-1----:R1:W2:Y:S02]  /*9590*/  SYNCS.PHASECHK.TRANS64.TRYWAIT P0, [R0+URZ+0x80], R14 ;  /* 0x0000800e000075a7 */ /* 0x0022a400080011ff */
[----:B--2---:R-:W-:Y:S05]  /*95a0*/  @!P0 NANOSLEEP.SYNCS 0x989680 ;  /* 0x009896800000895d */ /* 0x004fea0003900000 */
[----:B------:R-:W2:Y:S02]  /*95b0*/  @!P0 SYNCS.PHASECHK.TRANS64 P0, [R0+URZ+0x80], R14 ;  /* 0x0000800e000085a7 */ /* 0x000ea400080010ff */
[----:B--2---:R-:W-:Y:S05]  /*95c0*/  @!P0 BRA `(.L_x_167) ;  /* 0xfffffffc00f08947 */ /* 0x004fea000383ffff */
[----:B------:R-:W-:Y:S05]  /*95d0*/  BRA `(.L_x_168) ;  /* 0xffffffac00c47947 */ /* 0x000fea000383ffff */
.L_x_78:
[----:B------:R-:W-:Y:S07]  /*95e0*/  MOV R0, UR7 ;  /* 0x0000000700007c02 */ /* 0x000fee0008000f00 */
.L_x_169:
[----:B-1----:R1:W2:Y:S02]  /*95f0*/  SYNCS.PHASECHK.TRANS64.TRYWAIT P0, [R0+URZ+0x88], R14 ;  /* 0x0000880e000075a7 */ /* 0x0022a400080011ff */
[----:B--2---:R-:W-:Y:S05]  /*9600*/  @!P0 NANOSLEEP.SYNCS 0x989680 ;  /* 0x009896800000895d */ /* 0x004fea0003900000 */
[----:B------:R-:W2:Y:S02]  /*9610*/  @!P0 SYNCS.PHASECHK.TRANS64 P0, [R0+URZ+0x88], R14 ;  /* 0x0000880e000085a7 */ /* 0x000ea400080010ff */
[----:B--2---:R-:W-:Y:S05]  /*9620*/  @!P0 BRA `(.L_x_169) ;  /* 0xfffffffc00f08947 */ /* 0x004fea000383ffff */
[----:B------:R-:W-:Y:S05]  /*9630*/  BRA `(.L_x_170) ;  /* 0xffffffb000487947 */ /* 0x000fea000383ffff */
.L_x_80:
[----:B------:R-:W-:-:S07]  /*9640*/  MOV R0, UR7 ;  /* 0x0000000700007c02 */ /* 0x000fce0008000f00 */
.L_x_171:
[----:B-1----:R1:W3:Y:S02]  /*9650*/  SYNCS.PHASECHK.TRANS64.TRYWAIT P0, [R0+URZ+0x70], R2 ;  /* 0x00007002000075a7 */ /* 0x0022e400080011ff */
[----:B---3--:R-:W-:Y:S05]  /*9660*/  @!P0 NANOSLEEP.SYNCS 0x989680 ;  /* 0x009896800000895d */ /* 0x008fea0003900000 */
[----:B------:R-:W3:Y:S02]  /*9670*/  @!P0 SYNCS.PHASECHK.TRANS64 P0, [R0+URZ+0x70], R2 ;  /* 0x00007002000085a7 */ /* 0x000ee400080010ff */
[----:B---3--:R-:W-:Y:S05]  /*9680*/  @!P0 BRA `(.L_x_171) ;  /* 0xfffffffc00f08947 */ /* 0x008fea000383ffff */
[----:B------:R-:W-:Y:S05]  /*9690*/  BRA `(.L_x_172) ;  /* 0xffffffb000b87947 */ /* 0x000fea000383ffff */
.L_x_81:
[----:B-1----:R-:W-:-:S07]  /*96a0*/  MOV R0, UR7 ;  /* 0x0000000700007c02 */ /* 0x002fce0008000f00 */
.L_x_173:
[----:B-1----:R1:W3:Y:S02]  /*96b0*/  SYNCS.PHASECHK.TRANS64.TRYWAIT P0, [R0+URZ+0x78], R2 ;  /* 0x00007802000075a7 */ /* 0x0022e400080011ff */
[----:B---3--:R-:W-:Y:S05]  /*96c0*/  @!P0 NANOSLEEP.SYNCS 0x989680 ;  /* 0x009896800000895d */ /* 0x008fea0003900000 */
[----:B------:R-:W3:Y:S02]  /*96d0*/  @!P0 SYNCS.PHASECHK.TRANS64 P0, [R0+URZ+0x78], R2 ;  /* 0x00007802000085a7 */ /* 0x000ee400080010ff */
[----:B---3--:R-:W-:Y:S05]  /*96e0*/  @!P0 BRA `(.L_x_173) ;  /* 0xfffffffc00f08947 */ /* 0x008fea000383ffff */
[----:B------:R-:W-:Y:S05]  /*96f0*/  BRA `(.L_x_174) ;  /* 0xffffffb000a87947 */ /* 0x000fea000383ffff */
.L_x_82:
[----:B-1----:R-:W-:-:S07]  /*9700*/  MOV R0, UR7 ;  /* 0x0000000700007c02 */ /* 0x002fce0008000f00 */
.L_x_175:
[----:B-1----:R1:W3:Y:S02]  /*9710*/  SYNCS.PHASECHK.TRANS64.TRYWAIT P0, [R0+URZ+0x80], R2 ;  /* 0x00008002000075a7 */ /* 0x0022e400080011ff */
[----:B---3--:R-:W-:Y:S05]  /*9720*/  @!P0 NANOSLEEP.SYNCS 0x989680 ;  /* 0x009896800000895d */ /* 0x008fea0003900000 */
[----:B------:R-:W3:Y:S02]  /*9730*/  @!P0 SYNCS.PHASECHK.TRANS64 P0, [R0+URZ+0x80], R2 ;  /* 0x00008002000085a7 */ /* 0x000ee400080010ff */
[----:B---3--:R-:W-:Y:S05]  /*9740*/  @!P0 BRA `(.L_x_175) ;  /* 0xfffffffc00f08947 */ /* 0x008fea000383ffff */
[----:B------:R-:W-:Y:S05]  /*9750*/  BRA `(.L_x_176) ;  /* 0xffffffb000987947 */ /* 0x000fea000383ffff */
.L_x_84:
[----:B--2---:R2:W4:Y:S02]  /*9760*/  SYNCS.PHASECHK.TRANS64.TRYWAIT P0, [R0+URZ+0xa0], R2 ;  /* 0x0000a002000075a7 */ /* 0x00452400080011ff */
[----:B----4-:R-:W-:Y:S05]  /*9770*/  @!P0 NANOSLEEP.SYNCS 0x989680 ;  /* 0x009896800000895d */ /* 0x010fea0003900000 */
[----:B------:R-:W4:Y:S02]  /*9780*/  @!P0 SYNCS.PHASECHK.TRANS64 P0, [R0+URZ+0xa0], R2 ;  /* 0x0000a002000085a7 */ /* 0x000f2400080010ff */
[----:B----4-:R-:W-:Y:S05]  /*9790*/  @!P0 BRA `(.L_x_84) ;  /* 0xfffffffc00f08947 */ /* 0x010fea000383ffff */
[----:B------:R-:W-:Y:S05]  /*97a0*/  BRA `(.L_x_177) ;  /* 0xffffffb400607947 */ /* 0x000fea000383ffff */
.L_x_95:
[----:B-1----:R-:W-:Y:S04]  /*97b0*/  MOV R2, UR48 ;  /* 0x0000003000027c02 */ /* 0x002fe80008000f00 */
[----:B------:R1:W3:Y:S03]  /*97c0*/  SYNCS.PHASECHK.TRANS64.TRYWAIT P1, [R2+URZ+0x50], R3 ;  /* 0x00005003020075a7 */ /* 0x0002e600080211ff */
[----:B---3--:R-:W-:Y:S05]  /*97d0*/  @!P1 NANOSLEEP.SYNCS 0x989680 ;  /* 0x009896800000995d */ /* 0x008fea0003900000 */
[----:B------:R-:W3:Y:S02]  /*97e0*/  @!P1 SYNCS.PHASECHK.TRANS64 P1, [R2+URZ+0x50], R3 ;  /* 0x00005003020095a7 */ /* 0x000ee400080210ff */
[----:B---3--:R-:W-:Y:S05]  /*97f0*/  @!P1 BRA `(.L_x_95) ;  /* 0xfffffffc00ec9947 */ /* 0x008fea000383ffff */
[----:B------:R-:W-:Y:S05]  /*9800*/  BRA `(.L_x_94) ;  /* 0xffffffc0006c7947 */ /* 0x000fea000383ffff */
.L_x_97:
[----:B-1----:R1:W4:Y:S02]  /*9810*/  SYNCS.PHASECHK.TRANS64.TRYWAIT P0, [R64+URZ+0xc0], R0 ;  /* 0x0000c000400075a7 */ /* 0x00232400080011ff */
[----:B----4-:R-:W-:Y:S05]  /*9820*/  @!P0 NANOSLEEP.SYNCS 0x989680 ;  /* 0x009896800000895d */ /* 0x010fea0003900000 */
[----:B------:R-:W4:Y:S02]  /*9830*/  @!P0 SYNCS.PHASECHK.TRANS64 P0, [R64+URZ+0xc0], R0 ;  /* 0x0000c000400085a7 */ /* 0x000f2400080010ff */
[----:B----4-:R-:W-:Y:S05]  /*9840*/  @!P0 BRA `(.L_x_97) ;  /* 0xfffffffc00f08947 */ /* 0x010fea000383ffff */
[----:B------:R-:W-:Y:S05]  /*9850*/  BRA `(.L_x_96) ;  /* 0xffffffc000947947 */ /* 0x000fea000383ffff */
.L_x_106:
[----:B--2---:R2:W4:Y:S02]  /*9860*/  SYNCS.PHASECHK.TRANS64.TRYWAIT P0, [R2+URZ+0x50], R0 ;  /* 0x00005000020075a7 */ /* 0x00452400080011ff */
[----:B----4-:R-:W-:Y:S05]  /*9870*/  @!P0 NANOSLEEP.SYNCS 0x989680 ;  /* 0x009896800000895d */ /* 0x010fea0003900000 */
[----:B------:R-:W4:Y:S02]  /*9880*/  @!P0 SYNCS.PHASECHK.TRANS64 P0, [R2+URZ+0x50], R0 ;  /* 0x00005000020085a7 */ /* 0x000f2400080010ff */
[----:B----4-:R-:W-:Y:S05]  /*9890*/  @!P0 BRA `(.L_x_106) ;  /* 0xfffffffc00f08947 */ /* 0x010fea000383ffff */
[----:B------:R-:W-:Y:S05]  /*98a0*/  BRA `(.L_x_105) ;  /* 0xffffffcc00707947 */ /* 0x000fea000383ffff */
.L_x_114:
[----:B--2---:R2:W4:Y:S02]  /*98b0*/  SYNCS.PHASECHK.TRANS64.TRYWAIT P0, [R0+URZ+0x50], R6 ;  /* 0x00005006000075a7 */ /* 0x00452400080011ff */
[----:B----4-:R-:W-:Y:S05]  /*98c0*/  @!P0 NANOSLEEP.SYNCS 0x989680 ;  /* 0x009896800000895d */ /* 0x010fea0003900000 */
[----:B------:R-:W4:Y:S02]  /*98d0*/  @!P0 SYNCS.PHASECHK.TRANS64 P0, [R0+URZ+0x50], R6 ;  /* 0x00005006000085a7 */ /* 0x000f2400080010ff */
[----:B----4-:R-:W-:Y:S05]  /*98e0*/  @!P0 BRA `(.L_x_114) ;  /* 0xfffffffc00f08947 */ /* 0x010fea000383ffff */
[----:B------:R-:W-:Y:S05]  /*98f0*/  BRA `(.L_x_113) ;  /* 0xffffffd800707947 */ /* 0x000fea000383ffff */
.L_x_122:
[----:B--2---:R2:W4:Y:S02]  /*9900*/  SYNCS.PHASECHK.TRANS64.TRYWAIT P0, [R0+URZ+0x50], R5 ;  /* 0x00005005000075a7 */ /* 0x00452400080011ff */
[----:B----4-:R-:W-:Y:S05]  /*9910*/  @!P0 NANOSLEEP.SYNCS 0x989680 ;  /* 0x009896800000895d */ /* 0x010fea0003900000 */
[----:B------:R-:W4:Y:S02]  /*9920*/  @!P0 SYNCS.PHASECHK.TRANS64 P0, [R0+URZ+0x50], R5 ;  /* 0x00005005000085a7 */ /* 0x000f2400080010ff */
[----:B----4-:R-:W-:Y:S05]  /*9930*/  @!P0 BRA `(.L_x_122) ;  /* 0xfffffffc00f08947 */ /* 0x010fea000383ffff */
[----:B------:R-:W-:Y:S05]  /*9940*/  BRA `(.L_x_121) ;  /* 0xffffffe400707947 */ /* 0x000fea000383ffff */
        .weak           $__internal_0_$__cuda_sm10x_tcgen05_guardrail_trap_col_being_dealloced_not_returned_by_alloc
        .type           $__internal_0_$__cuda_sm10x_tcgen05_guardrail_trap_col_being_dealloced_not_returned_by_alloc,@function
        .size           $__internal_0_$__cuda_sm10x_tcgen05_guardrail_trap_col_being_dealloced_not_returned_by_alloc,($__internal_1_$__cuda_sm10x_tcgen05_guardrail_trap_phase_invalid_during_alloc - $__internal_0_$__cuda_sm10x_tcgen05_guardrail_trap_col_being_dealloced_not_returned_by_alloc)
$__internal_0_$__cuda_sm10x_tcgen05_guardrail_trap_col_being_dealloced_not_returned_by_alloc:
[----:B------:R-:W-:Y:S05]  /*9950*/  BPT.TRAP 0x1 ;  /* 0x000000040000795c */ /* 0x000fea0000300000 */
[----:B------:R-:W-:-:S04]  /*9960*/  HFMA2 R3, -RZ, RZ, 0, 0 ;  /* 0x00000000ff037431 */ /* 0x000fc800000001ff */
[----:B------:R-:W-:Y:S05]  /*9970*/  RET.REL.NODEC R2 `(_ZN7cutlass13device_kernelINS_4gemm6kernel13GemmUniversalIN4cute5tupleIJiiiiEEENS1_10collective13CollectiveMmaINS1_35MainloopSm100TmaUmmaWarpSpecializedILi5ELi2ELi4ENS5_IJNS4_1CILi1EEESB_SB_EEEEENS5_IJNSA_ILi128EEESE_NSA_ILi64EEEEEENS_6half_tENS5_IJlSB_lEEESH_SI_NS4_8TiledMMAINS4_8MMA_AtomIJNS4_20SM100_MMA_F16BF16_SSISH_SH_fLi128ELi128ELNS4_4UMMA5MajorE0ELSN_0ELNSM_7ScaleInE0ELSO_0EEEEEENS4_6LayoutISC_NS5_IJNSA_ILi0EEESS_SS_EEEEENS5_IJNS4_10UnderscoreESV_SV_EEEEENS4_13SM90_TMA_LOADENS4_14ComposedLayoutINS4_7SwizzleILi3ELi4ELi3EEENS4_18smem_ptr_flag_bitsILi16EEENSR_INS5_IJNSA_ILi8EEESF_EEENS5_IJSF_SB_EEEEEEEvNS4_8identityESY_S18_vS19_EENS_8epilogue10collective18CollectiveEpilogueINS1B_23Sm100TmaWarpSpecializedILi4ELi2ELi32ELb1ELb0EEEJSG_NS5_IJNSR_ISE_SB_EENSR_INSA_ILi32EEESB_EEEEESH_SI_SH_SI_NS1B_6fusion15FusionCallbacksIS1F_NS1K_17LinearCombinationISH_fSH_fLNS_15FloatRoundStyleE2EEESG_S1J_JEEENS4_5SM1004TMEM4LOAD26SM100_TMEM_LOAD_32dp32b32xESY_NSZ_INS10_ILi2ELi4ELi3EEES13_NSR_INS5_IJS14_S1H_EEENS5_IJS1H_SB_EEEEEEENS4_39AutoVectorizingCopyWithAssumedAlignmentILi128EEENS4_14SM90_TMA_STOREES1Y_S20_S20_EEEvvEEEEvNT_6ParamsE) ;  /* 0xffffff6402a07950 */ /* 0x000fea0003c3ffff */
        .weak           $__internal_1_$__cuda_sm10x_tcgen05_guardrail_trap_phase_invalid_during_alloc
        .type           $__internal_1_$__cuda_sm10x_tcgen05_guardrail_trap_phase_invalid_during_alloc,@function
        .size           $__internal_1_$__cuda_sm10x_tcgen05_guardrail_trap_phase_invalid_during_alloc,($__internal_2_$__cuda_sm10x_tcgen05_guardrail_trap_unallocated_columns_being_dealloced - $__internal_1_$__cuda_sm10x_tcgen05_guardrail_trap_phase_invalid_during_alloc)
$__internal_1_$__cuda_sm10x_tcgen05_guardrail_trap_phase_invalid_during_alloc:
[----:B------:R-:W-:Y:S05]  /*9980*/  BPT.TRAP 0x1 ;  /* 0x000000040000795c */ /* 0x000fea0000300000 */
[----:B------:R-:W-:-:S04]  /*9990*/  MOV R3, 0x0 ;  /* 0x0000000000037802 */ /* 0x000fc80000000f00 */
[----:B------:R-:W-:Y:S05]  /*99a0*/  RET.REL.NODEC R2 `(_ZN7cutlass13device_kernelINS_4gemm6kernel13GemmUniversalIN4cute5tupleIJiiiiEEENS1_10collective13CollectiveMmaINS1_35MainloopSm100TmaUmmaWarpSpecializedILi5ELi2ELi4ENS5_IJNS4_1CILi1EEESB_SB_EEEEENS5_IJNSA_ILi128EEESE_NSA_ILi64EEEEEENS_6half_tENS5_IJlSB_lEEESH_SI_NS4_8TiledMMAINS4_8MMA_AtomIJNS4_20SM100_MMA_F16BF16_SSISH_SH_fLi128ELi128ELNS4_4UMMA5MajorE0ELSN_0ELNSM_7ScaleInE0ELSO_0EEEEEENS4_6LayoutISC_NS5_IJNSA_ILi0EEESS_SS_EEEEENS5_IJNS4_10UnderscoreESV_SV_EEEEENS4_13SM90_TMA_LOADENS4_14ComposedLayoutINS4_7SwizzleILi3ELi4ELi3EEENS4_18smem_ptr_flag_bitsILi16EEENSR_INS5_IJNSA_ILi8EEESF_EEENS5_IJSF_SB_EEEEEEEvNS4_8identityESY_S18_vS19_EENS_8epilogue10collective18CollectiveEpilogueINS1B_23Sm100TmaWarpSpecializedILi4ELi2ELi32ELb1ELb0EEEJSG_NS5_IJNSR_ISE_SB_EENSR_INSA_ILi32EEESB_EEEEESH_SI_SH_SI_NS1B_6fusion15FusionCallbacksIS1F_NS1K_17LinearCombinationISH_fSH_fLNS_15FloatRoundStyleE2EEESG_S1J_JEEENS4_5SM1004TMEM4LOAD26SM100_TMEM_LOAD_32dp32b32xESY_NSZ_INS10_ILi2ELi4ELi3EEES13_NSR_INS5_IJS14_S1H_EEENS5_IJS1H_SB_EEEEEEENS4_39AutoVectorizingCopyWithAssumedAlignmentILi128EEENS4_14SM90_TMA_STOREES1Y_S20_S20_EEEvvEEEEvNT_6ParamsE) ;  /* 0xffffff6402947950 */ /* 0x000fea0003c3ffff */
        .weak           $__internal_2_$__cuda_sm10x_tcgen05_guardrail_trap_unallocated_columns_being_dealloced
        .type           $__internal_2_$__cuda_sm10x_tcgen05_guardrail_trap_unallocated_columns_being_dealloced,@function
        .size           $__internal_2_$__cuda_sm10x_tcgen05_guardrail_trap_unallocated_columns_being_dealloced,(.L_x_179 - $__internal_2_$__cuda_sm10x_tcgen05_guardrail_trap_unallocated_columns_being_dealloced)
$__internal_2_$__cuda_sm10x_tcgen05_guardrail_trap_unallocated_columns_being_dealloced:
[----:B------:R-:W-:Y:S05]  /*99b0*/  BPT.TRAP 0x1 ;  /* 0x000000040000795c */ /* 0x000fea0000300000 */
[----:B------:R-:W-:-:S04]  /*99c0*/  HFMA2 R3, -RZ, RZ, 0, 0 ;  /* 0x00000000ff037431 */ /* 0x000fc800000001ff */
[----:B------:R-:W-:Y:S05]  /*99d0*/  RET.REL.NODEC R2 `(_ZN7cutlass13device_kernelINS_4gemm6kernel13GemmUniversalIN4cute5tupleIJiiiiEEENS1_10collective13CollectiveMmaINS1_35MainloopSm100TmaUmmaWarpSpecializedILi5ELi2ELi4ENS5_IJNS4_1CILi1EEESB_SB_EEEEENS5_IJNSA_ILi128EEESE_NSA_ILi64EEEEEENS_6half_tENS5_IJlSB_lEEESH_SI_NS4_8TiledMMAINS4_8MMA_AtomIJNS4_20SM100_MMA_F16BF16_SSISH_SH_fLi128ELi128ELNS4_4UMMA5MajorE0ELSN_0ELNSM_7ScaleInE0ELSO_0EEEEEENS4_6LayoutISC_NS5_IJNSA_ILi0EEESS_SS_EEEEENS5_IJNS4_10UnderscoreESV_SV_EEEEENS4_13SM90_TMA_LOADENS4_14ComposedLayoutINS4_7SwizzleILi3ELi4ELi3EEENS4_18smem_ptr_flag_bitsILi16EEENSR_INS5_IJNSA_ILi8EEESF_EEENS5_IJSF_SB_EEEEEEEvNS4_8identityESY_S18_vS19_EENS_8epilogue10collective18CollectiveEpilogueINS1B_23Sm100TmaWarpSpecializedILi4ELi2ELi32ELb1ELb0EEEJSG_NS5_IJNSR_ISE_SB_EENSR_INSA_ILi32EEESB_EEEEESH_SI_SH_SI_NS1B_6fusion15FusionCallbacksIS1F_NS1K_17LinearCombinationISH_fSH_fLNS_15FloatRoundStyleE2EEESG_S1J_JEEENS4_5SM1004TMEM4LOAD26SM100_TMEM_LOAD_32dp32b32xESY_NSZ_INS10_ILi2ELi4ELi3EEES13_NSR_INS5_IJS14_S1H_EEENS5_IJS1H_SB_EEEEEEENS4_39AutoVectorizingCopyWithAssumedAlignmentILi128EEENS4_14SM90_TMA_STOREES1Y_S20_S20_EEEvvEEEEvNT_6ParamsE) ;  /* 0xffffff6402887950 */ /* 0x000fea0003c3ffff */
.L_x_178:
[----:B------:R-:W-:-:S00]  /*99e0*/  BRA `(.L_x_178) ;  /* 0xfffffffc00fc7947 */ /* 0x000fc0000383ffff */
[----:B------:R-:W-:-:S00]  /*99f0*/  NOP ;  /* 0x0000000000007918 */ /* 0x000fc00000000000 */
        /* <DEDUP_REMOVED lines=8> */
.L_x_179:


//--------------------- .nv.global.init           --------------------------
	.section	.nv.global.init,"aw",@progbits
.nv.global.init:
	.type		$str$27,@object
	.size		$str$27,($str$28 - $str$27)
$str$27:
        /*0000*/ 	.byte	0x28, 0x61, 0x64, 0x64, 0x72, 0x65, 0x73, 0x73, 0x20, 0x26, 0x20, 0x6d, 0x61, 0x73, 0x6b, 0x29
        /*0010*/ 	.byte	0x20, 0x3d, 0x3d, 0x20, 0x30, 0x00
	.type		$str$28,@object
	.size		$str$28,($str$26 - $str$28)
$str$28:
        /*0016*/ 	.byte	0x2f, 0x74, 0x6d, 0x70, 0x2f, 0x63, 0x75, 0x74, 0x6c, 0x61, 0x73, 0x73, 0x5f, 0x73, 0x77, 0x65
        /*0026*/ 	.byte	0x65, 0x70, 0x5f, 0x73, 0x72, 0x63, 0x2f, 0x69, 0x6e, 0x63, 0x6c, 0x75, 0x64, 0x65, 0x2f, 0x63
        /*0036*/ 	.byte	0x75, 0x74, 0x65, 0x2f, 0x70, 0x6f, 0x69, 0x6e, 0x74, 0x65, 0x72, 0x5f, 0x66, 0x6c, 0x61, 0x67
        /*0046*/ 	.byte	0x67, 0x65, 0x64, 0x2e, 0x68, 0x70, 0x70, 0x00
	.type		$str$26,@object
	.size		$str$26,($str$25 - $str$26)
$str$26:
        /*004e*/ 	.byte	0x2f, 0x74, 0x6d, 0x70, 0x2f, 0x63, 0x75, 0x74, 0x6c, 0x61, 0x73, 0x73, 0x5f, 0x73, 0x77, 0x65
        /*005e*/ 	.byte	0x65, 0x70, 0x5f, 0x73, 0x72, 0x63, 0x2f, 0x69, 0x6e, 0x63, 0x6c, 0x75, 0x64, 0x65, 0x2f, 0x63
        /*006e*/ 	.byte	0x75, 0x74, 0x65, 0x2f, 0x61, 0x74, 0x6f, 0x6d, 0x2f, 0x63, 0x6f, 0x70, 0x79, 0x5f, 0x74, 0x72
        /*007e*/ 	.byte	0x61, 0x69, 0x74, 0x73, 0x5f, 0x73, 0x6d, 0x31, 0x30, 0x30, 0x2e, 0x68, 0x70, 0x70, 0x00
	.type		$str$25,@object
	.size		$str$25,(__unnamed_1 - $str$25)
$str$25:
        /*008d*/ 	.byte	0x28, 0x28, 0x75, 0x69, 0x6e, 0x74, 0x33, 0x32, 0x5f, 0x74, 0x28, 0x74, 0x68, 0x72, 0x65, 0x61
        /*009d*/ 	.byte	0x64, 0x49, 0x64, 0x78, 0x2e, 0x78, 0x29, 0x20, 0x2f, 0x20, 0x33, 0x32, 0x29, 0x20, 0x25, 0x20
        /*00ad*/ 	.byte	0x34, 0x29, 0x20, 0x3d, 0x3d, 0x20, 0x28, 0x28, 0x28, 0x74, 0x6d, 0x65, 0x6d, 0x5f, 0x61, 0x64
        /*00bd*/ 	.byte	0x64, 0x72, 0x20, 0x3e, 0x3e, 0x20, 0x31, 0x36, 0x29, 0x20, 0x2f, 0x20, 0x33, 0x32, 0x29, 0x20
        /*00cd*/ 	.byte	0x25, 0x20, 0x34, 0x29, 0x00
	.type		__unnamed_1,@object
	.size		__unnamed_1,(__unnamed_2 - __unnamed_1)
__unnamed_1:
        /*00d2*/ 	.byte	0x61, 0x75, 0x74, 0x6f, 0x20, 0x63, 0x75, 0x74, 0x65, 0x3a, 0x3a, 0x61, 0x73, 0x5f, 0x70, 0x6f
        /* <DEDUP_REMOVED lines=24> */
        /*0262*/ 	.byte	0x3e, 0x3e, 0x3e, 0x3e, 0x5d, 0x00
	.type		__unnamed_2,@object
	.size		__unnamed_2,(.L_2 - __unnamed_2)
__unnamed_2:
        /* <DEDUP_REMOVED lines=42> */
        /*0508*/ 	.byte	0x3e, 0x3e, 0x5d, 0x00
.L_2:


//--------------------- .nv.shared._ZN7cutlass13device_kernelINS_4gemm6kernel13GemmUniversalIN4cute5tupleIJiiiiEEENS1_10collective13CollectiveMmaINS1_35MainloopSm100TmaUmmaWarpSpecializedILi5ELi2ELi4ENS5_IJNS4_1CILi1EEESB_SB_EEEEENS5_IJNSA_ILi128EEESE_NSA_ILi64EEEEEENS_6half_tENS5_IJlSB_lEEESH_SI_NS4_8TiledMMAINS4_8MMA_AtomIJNS4_20SM100_MMA_F16BF16_SSISH_SH_fLi128ELi128ELNS4_4UMMA5MajorE0ELSN_0ELNSM_7ScaleInE0ELSO_0EEEEEENS4_6LayoutISC_NS5_IJNSA_ILi0EEESS_SS_EEEEENS5_IJNS4_10UnderscoreESV_SV_EEEEENS4_13SM90_TMA_LOADENS4_14ComposedLayoutINS4_7SwizzleILi3ELi4ELi3EEENS4_18smem_ptr_flag_bitsILi16EEENSR_INS5_IJNSA_ILi8EEESF_EEENS5_IJSF_SB_EEEEEEEvNS4_8identityESY_S18_vS19_EENS_8epilogue10collective18CollectiveEpilogueINS1B_23Sm100TmaWarpSpecializedILi4ELi2ELi32ELb1ELb0EEEJSG_NS5_IJNSR_ISE_SB_EENSR_INSA_ILi32EEESB_EEEEESH_SI_SH_SI_NS1B_6fusion15FusionCallbacksIS1F_NS1K_17LinearCombinationISH_fSH_fLNS_15FloatRoundStyleE2EEESG_S1J_JEEENS4_5SM1004TMEM4LOAD26SM100_TMEM_LOAD_32dp32b32xESY_NSZ_INS10_ILi2ELi4ELi3EEES13_NSR_INS5_IJS14_S1H_EEENS5_IJS1H_SB_EEEEEEENS4_39AutoVectorizingCopyWithAssumedAlignmentILi128EEENS4_14SM90_TMA_STOREES1Y_S20_S20_EEEvvEEEEvNT_6ParamsE --------------------------
	.section	.nv.shared._ZN7cutlass13device_kernelINS_4gemm6kernel13GemmUniversalIN4cute5tupleIJiiiiEEENS1_10collective13CollectiveMmaINS1_35MainloopSm100TmaUmmaWarpSpecializedILi5ELi2ELi4ENS5_IJNS4_1CILi1EEESB_SB_EEEEENS5_IJNSA_ILi128EEESE_NSA_ILi64EEEEEENS_6half_tENS5_IJlSB_lEEESH_SI_NS4_8TiledMMAINS4_8MMA_AtomIJNS4_20SM100_MMA_F16BF16_SSISH_SH_fLi128ELi128ELNS4_4UMMA5MajorE0ELSN_0ELNSM_7ScaleInE0ELSO_0EEEEEENS4_6LayoutISC_NS5_IJNSA_ILi0EEESS_SS_EEEEENS5_IJNS4_10UnderscoreESV_SV_EEEEENS4_13SM90_TMA_LOADENS4_14ComposedLayoutINS4_7SwizzleILi3ELi4ELi3EEENS4_18smem_ptr_flag_bitsILi16EEENSR_INS5_IJNSA_ILi8EEESF_EEENS5_IJSF_SB_EEEEEEEvNS4_8identityESY_S18_vS19_EENS_8epilogue10collective18CollectiveEpilogueINS1B_23Sm100TmaWarpSpecializedILi4ELi2ELi32ELb1ELb0EEEJSG_NS5_IJNSR_ISE_SB_EENSR_INSA_ILi32EEESB_EEEEESH_SI_SH_SI_NS1B_6fusion15FusionCallbacksIS1F_NS1K_17LinearCombinationISH_fSH_fLNS_15FloatRoundStyleE2EEESG_S1J_JEEENS4_5SM1004TMEM4LOAD26SM100_TMEM_LOAD_32dp32b32xESY_NSZ_INS10_ILi2ELi4ELi3EEES13_NSR_INS5_IJS14_S1H_EEENS5_IJS1H_SB_EEEEEEENS4_39AutoVectorizingCopyWithAssumedAlignmentILi128EEENS4_14SM90_TMA_STOREES1Y_S20_S20_EEEvvEEEEvNT_6ParamsE,"aw",@nobits
	.sectionflags	@""
	.align	16
	.zero		1024


//--------------------- .nv.shared.reserved.0     --------------------------
	.section	.nv.shared.reserved.0,"aw",@nobits
	.weak		__nv_reservedSMEM_offset_0_alias
	.size		__nv_reservedSMEM_offset_0_alias, 0, 64
	.other		__nv_reservedSMEM_offset_0_alias,@"STO_CUDA_RESERVED_SHARED STV_DEFAULT"
__nv_reservedSMEM_offset_0_alias:
	.zero		0
.nv.shared.reserved.0:
	.zero		64
	.weak		__nv_reservedSMEM_tcgen05_partition
	.type		__nv_reservedSMEM_tcgen05_partition,@object
	.size		__nv_reservedSMEM_tcgen05_partition,(.L_0 - __nv_reservedSMEM_tcgen05_partition)
__nv_reservedSMEM_tcgen05_partition:
	.zero		32
.L_0:


//--------------------- .nv.global                --------------------------
	.section	.nv.global,"aw",@nobits
.nv.global:
	.type		_ZN40_INTERNAL_1a0f8fa5_4_k_cu_830b1949_252484cute1_E,@object
	.size		_ZN40_INTERNAL_1a0f8fa5_4_k_cu_830b1949_252484cute1_E,(_ZN40_INTERNAL_1a0f8fa5_4_k_cu_830b1949_252484cuda3std3__45__cpo6cbeginE - _ZN40_INTERNAL_1a0f8fa5_4_k_cu_830b1949_252484cute1_E)
_ZN40_INTERNAL_1a0f8fa5_4_k_cu_830b1949_252484cute1_E:
	.zero		1
	.type		_ZN40_INTERNAL_1a0f8fa5_4_k_cu_830b1949_252484cuda3std3__45__cpo6cbeginE,@object
	.size		_ZN40_INTERNAL_1a0f8fa5_4_k_cu_830b1949_252484cuda3std3__45__cpo6cbeginE,(_ZN40_INTERNAL_1a0f8fa5_4_k_cu_830b1949_252484cuda3std3__48in_placeE - _ZN40_INTERNAL_1a0f8fa5_4_k_cu_830b1949_252484cuda3std3__45__cpo6cbeginE)
_ZN40_INTERNAL_1a0f8fa5_4_k_cu_830b1949_252484cuda3std3__45__cpo6cbeginE:
	.zero		1
	.type		_ZN40_INTERNAL_1a0f8fa5_4_k_cu_830b1949_252484cuda3std3__48in_placeE,@object
	.size		_ZN40_INTERNAL_1a0f8fa5_4_k_cu_830b1949_252484cuda3std3__48in_placeE,(_ZN40_INTERNAL_1a0f8fa5_4_k_cu_830b1949_252484cuda3std6ranges3__45__cpo9iter_moveE - _ZN40_INTERNAL_1a0f8fa5_4_k_cu_830b1949_252484cuda3std3__48in_placeE)
_ZN40_INTERNAL_1a0f8fa5_4_k_cu_830b1949_252484cuda3std3__48in_placeE:
	.zero		1
	.type		_ZN40_INTERNAL_1a0f8fa5_4_k_cu_830b1949_252484cuda3std6ranges3__45__cpo9iter_moveE,@object
	.size		_ZN40_INTERNAL_1a0f8fa5_4_k_cu_830b1949_252484cuda3std6ranges3__45__cpo9iter_moveE,(_ZN40_INTERNAL_1a0f8fa5_4_k_cu_830b1949_252484cuda3std3__45__cpo5beginE - _ZN40_INTERNAL_1a0f8fa5_4_k_cu_830b1949_252484cuda3std6ranges3__45__cpo9iter_moveE)
_ZN40_INTERNAL_1a0f8fa5_4_k_cu_830b1949_252484cuda3std6ranges3__45__cpo9iter_moveE:
	.zero		1
	.type		_ZN40_INTERNAL_1a0f8fa5_4_k_cu_830b1949_252484cuda3std3__45__cpo5beginE,@object
	.size		_ZN40_INTERNAL_1a0f8fa5_4_k_cu_830b1949_252484cuda3std3__45__cpo5beginE,(_ZN40_INTERNAL_1a0f8fa5_4_k_cu_830b1949_252484cuda3std3__442_GLOBAL__N__1a0f8fa5_4_k_cu_830b1949_252486ignoreE - _ZN40_INTERNAL_1a0f8fa5_4_k_cu_830b1949_252484cuda3std3__45__cpo5beginE)
_ZN40_INTERNAL_1a0f8fa5_4_k_cu_830b1949_252484cuda3std3__45__cpo5beginE:
	.zero		1
	.type		_ZN40_INTERNAL_1a0f8fa5_4_k_cu_830b1949_252484cuda3std3__442_GLOBAL__N__1a0f8fa5_4_k_cu_830b1949_252486ignoreE,@object
	.size		_ZN40_INTERNAL_1a0f8fa5_4_k_cu_830b1949_252484cuda3std3__442_GLOBAL__N__1a0f8fa5_4_k_cu_830b1949_252486ignoreE,(_ZN40_INTERNAL_1a0f8fa5_4_k_cu_830b1949_252484cute7productE - _ZN40_INTERNAL_1a0f8fa5_4_k_cu_830b1949_252484cuda3std3__442_GLOBAL__N__1a0f8fa5_4_k_cu_830b1949_252486ignoreE)
_ZN40_INTERNAL_1a0f8fa5_4_k_cu_830b1949_252484cuda3std3__442_GLOBAL__N__1a0f8fa5_4_k_cu_830b1949_252486ignoreE:
	.zero		1
	.type		_ZN40_INTERNAL_1a0f8fa5_4_k_cu_830b1949_252484cute7productE,@object
	.size		_ZN40_INTERNAL_1a0f8fa5_4_k_cu_830b1949_252484cute7productE,(_ZN40_INTERNAL_1a0f8fa5_4_k_cu_830b1949_252484cuda3std3__45__cpo3endE - _ZN40_INTERNAL_1a0f8fa5_4_k_cu_830b1949_252484cute7productE)
_ZN40_INTERNAL_1a0f8fa5_4_k_cu_830b1949_252484cute7productE:
	.zero		1
	.type		_ZN40_INTERNAL_1a0f8fa5_4_k_cu_830b1949_252484cuda3std3__45__cpo3endE,@object
	.size		_ZN40_INTERNAL_1a0f8fa5_4_k_cu_830b1949_252484cuda3std3__45__cpo3endE,(_ZN40_INTERNAL_1a0f8fa5_4_k_cu_830b1949_252484cuda3std3__419piecewise_constructE - _ZN40_INTERNAL_1a0f8fa5_4_k_cu_830b1949_252484cuda3std3__45__cpo3endE)
_ZN40_INTERNAL_1a0f8fa5_4_k_cu_830b1949_252484cuda3std3__45__cpo3endE:
	.zero		1
	.type		_ZN40_INTERNAL_1a0f8fa5_4_k_cu_830b1949_252484cuda3std3__419piecewise_constructE,@object
	.size		_ZN40_INTERNAL_1a0f8fa5_4_k_cu_830b1949_252484cuda3std3__419piecewise_constructE,(_ZN40_INTERNAL_1a0f8fa5_4_k_cu_830b1949_252484cuda3std3__45__cpo4cendE - _ZN40_INTERNAL_1a0f8fa5_4_k_cu_830b1949_252484cuda3std3__419piecewise_constructE)
_ZN40_INTERNAL_1a0f8fa5_4_k_cu_830b1949_252484cuda3std3__419piecewise_constructE:
	.zero		1
	.type		_ZN40_INTERNAL_1a0f8fa5_4_k_cu_830b1949_252484cuda3std3__45__cpo4cendE,@object
	.size		_ZN40_INTERNAL_1a0f8fa5_4_k_cu_830b1949_252484cuda3std3__45__cpo4cendE,(_ZN40_INTERNAL_1a0f8fa5_4_k_cu_830b1949_252484cuda3std6ranges3__45__cpo4swapE - _ZN40_INTERNAL_1a0f8fa5_4_k_cu_830b1949_252484cuda3std3__45__cpo4cendE)
_ZN40_INTERNAL_1a0f8fa5_4_k_cu_830b1949_252484cuda3std3__45__cpo4cendE:
	.zero		1
	.type		_ZN40_INTERNAL_1a0f8fa5_4_k_cu_830b1949_252484cuda3std6ranges3__45__cpo4swapE,@object
	.size		_ZN40_INTERNAL_1a0f8fa5_4_k_cu_830b1949_252484cuda3std6ranges3__45__cpo4swapE,(.L_10 - _ZN40_INTERNAL_1a0f8fa5_4_k_cu_830b1949_252484cuda3std6ranges3__45__cpo4swapE)
_ZN40_INTERNAL_1a0f8fa5_4_k_cu_830b1949_252484cuda3std6ranges3__45__cpo4swapE:
	.zero		1
.L_10:


//--------------------- .nv.constant0._ZN7cutlass13device_kernelINS_4gemm6kernel13GemmUniversalIN4cute5tupleIJiiiiEEENS1_10collective13CollectiveMmaINS1_35MainloopSm100TmaUmmaWarpSpecializedILi5ELi2ELi4ENS5_IJNS4_1CILi1EEESB_SB_EEEEENS5_IJNSA_ILi128EEESE_NSA_ILi64EEEEEENS_6half_tENS5_IJlSB_lEEESH_SI_NS4_8TiledMMAINS4_8MMA_AtomIJNS4_20SM100_MMA_F16BF16_SSISH_SH_fLi128ELi128ELNS4_4UMMA5MajorE0ELSN_0ELNSM_7ScaleInE0ELSO_0EEEEEENS4_6LayoutISC_NS5_IJNSA_ILi0EEESS_SS_EEEEENS5_IJNS4_10UnderscoreESV_SV_EEEEENS4_13SM90_TMA_LOADENS4_14ComposedLayoutINS4_7SwizzleILi3ELi4ELi3EEENS4_18smem_ptr_flag_bitsILi16EEENSR_INS5_IJNSA_ILi8EEESF_EEENS5_IJSF_SB_EEEEEEEvNS4_8identityESY_S18_vS19_EENS_8epilogue10collective18CollectiveEpilogueINS1B_23Sm100TmaWarpSpecializedILi4ELi2ELi32ELb1ELb0EEEJSG_NS5_IJNSR_ISE_SB_EENSR_INSA_ILi32EEESB_EEEEESH_SI_SH_SI_NS1B_6fusion15FusionCallbacksIS1F_NS1K_17LinearCombinationISH_fSH_fLNS_15FloatRoundStyleE2EEESG_S1J_JEEENS4_5SM1004TMEM4LOAD26SM100_TMEM_LOAD_32dp32b32xESY_NSZ_INS10_ILi2ELi4ELi3EEES13_NSR_INS5_IJS14_S1H_EEENS5_IJS1H_SB_EEEEEEENS4_39AutoVectorizingCopyWithAssumedAlignmentILi128EEENS4_14SM90_TMA_STOREES1Y_S20_S20_EEEvvEEEEvNT_6ParamsE --------------------------
	.section	.nv.constant0._ZN7cutlass13device_kernelINS_4gemm6kernel13GemmUniversalIN4cute5tupleIJiiiiEEENS1_10collective13CollectiveMmaINS1_35MainloopSm100TmaUmmaWarpSpecializedILi5ELi2ELi4ENS5_IJNS4_1CILi1EEESB_SB_EEEEENS5_IJNSA_ILi128EEESE_NSA_ILi64EEEEEENS_6half_tENS5_IJlSB_lEEESH_SI_NS4_8TiledMMAINS4_8MMA_AtomIJNS4_20SM100_MMA_F16BF16_SSISH_SH_fLi128ELi128ELNS4_4UMMA5MajorE0ELSN_0ELNSM_7ScaleInE0ELSO_0EEEEEENS4_6LayoutISC_NS5_IJNSA_ILi0EEESS_SS_EEEEENS5_IJNS4_10UnderscoreESV_SV_EEEEENS4_13SM90_TMA_LOADENS4_14ComposedLayoutINS4_7SwizzleILi3ELi4ELi3EEENS4_18smem_ptr_flag_bitsILi16EEENSR_INS5_IJNSA_ILi8EEESF_EEENS5_IJSF_SB_EEEEEEEvNS4_8identityESY_S18_vS19_EENS_8epilogue10collective18CollectiveEpilogueINS1B_23Sm100TmaWarpSpecializedILi4ELi2ELi32ELb1ELb0EEEJSG_NS5_IJNSR_ISE_SB_EENSR_INSA_ILi32EEESB_EEEEESH_SI_SH_SI_NS1B_6fusion15FusionCallbacksIS1F_NS1K_17LinearCombinationISH_fSH_fLNS_15FloatRoundStyleE2EEESG_S1J_JEEENS4_5SM1004TMEM4LOAD26SM100_TMEM_LOAD_32dp32b32xESY_NSZ_INS10_ILi2ELi4ELi3EEES13_NSR_INS5_IJS14_S1H_EEENS5_IJS1H_SB_EEEEEEENS4_39AutoVectorizingCopyWithAssumedAlignmentILi128EEENS4_14SM90_TMA_STOREES1Y_S20_S20_EEEvvEEEEvNT_6ParamsE,"a",@progbits
	.sectionflags	@""
	.align	4
.nv.constant0._ZN7cutlass13device_kernelINS_4gemm6kernel13GemmUniversalIN4cute5tupleIJiiiiEEENS1_10collective13CollectiveMmaINS1_35MainloopSm100TmaUmmaWarpSpecializedILi5ELi2ELi4ENS5_IJNS4_1CILi1EEESB_SB_EEEEENS5_IJNSA_ILi128EEESE_NSA_ILi64EEEEEENS_6half_tENS5_IJlSB_lEEESH_SI_NS4_8TiledMMAINS4_8MMA_AtomIJNS4_20SM100_MMA_F16BF16_SSISH_SH_fLi128ELi128ELNS4_4UMMA5MajorE0ELSN_0ELNSM_7ScaleInE0ELSO_0EEEEEENS4_6LayoutISC_NS5_IJNSA_ILi0EEESS_SS_EEEEENS5_IJNS4_10UnderscoreESV_SV_EEEEENS4_13SM90_TMA_LOADENS4_14ComposedLayoutINS4_7SwizzleILi3ELi4ELi3EEENS4_18smem_ptr_flag_bitsILi16EEENSR_INS5_IJNSA_ILi8EEESF_EEENS5_IJSF_SB_EEEEEEEvNS4_8identityESY_S18_vS19_EENS_8epilogue10collective18CollectiveEpilogueINS1B_23Sm100TmaWarpSpecializedILi4ELi2ELi32ELb1ELb0EEEJSG_NS5_IJNSR_ISE_SB_EENSR_INSA_ILi32EEESB_EEEEESH_SI_SH_SI_NS1B_6fusion15FusionCallbacksIS1F_NS1K_17LinearCombinationISH_fSH_fLNS_15FloatRoundStyleE2EEESG_S1J_JEEENS4_5SM1004TMEM4LOAD26SM100_TMEM_LOAD_32dp32b32xESY_NSZ_INS10_ILi2ELi4ELi3EEES13_NSR_INS5_IJS14_S1H_EEENS5_IJS1H_SB_EEEEEEENS4_39AutoVectorizingCopyWithAssumedAlignmentILi128EEENS4_14SM90_TMA_STOREES1Y_S20_S20_EEEvvEEEEvNT_6ParamsE:
	.zero		2944


//--------------------- SYMBOLS --------------------------

	.type		.nv.reservedSmem.offset0,@object
	.size		.nv.reservedSmem.offset0,0x4
	.type		.nv.reservedSmem.cap,@object
	.size		.nv.reservedSmem.cap,0x4
	.type		__assertfail,@function
